//
// Generated by NVIDIA NVVM Compiler
//
// Compiler Build ID: CL-36424714
// Cuda compilation tools, release 13.0, V13.0.88
// Based on NVVM 20.0.0
//

.version 9.0
.target sm_100
.address_size 64

	// .globl	_Z12lower_kernelIfEviiiPKT_S2_PS0_

.visible .entry _Z12lower_kernelIfEviiiPKT_S2_PS0_(
	.param .u32 _Z12lower_kernelIfEviiiPKT_S2_PS0__param_0,
	.param .u32 _Z12lower_kernelIfEviiiPKT_S2_PS0__param_1,
	.param .u32 _Z12lower_kernelIfEviiiPKT_S2_PS0__param_2,
	.param .u64 .ptr .align 1 _Z12lower_kernelIfEviiiPKT_S2_PS0__param_3,
	.param .u64 .ptr .align 1 _Z12lower_kernelIfEviiiPKT_S2_PS0__param_4,
	.param .u64 .ptr .align 1 _Z12lower_kernelIfEviiiPKT_S2_PS0__param_5
)
{
	.reg .pred 	%p<12>;
	.reg .b16 	%rs<9>;
	.reg .b32 	%r<53>;
	.reg .b32 	%f<115>;
	.reg .b64 	%rd<25>;

	ld.param.u32 	%r24, [_Z12lower_kernelIfEviiiPKT_S2_PS0__param_1];
	ld.param.u32 	%r23, [_Z12lower_kernelIfEviiiPKT_S2_PS0__param_2];
	ld.param.u64 	%rd7, [_Z12lower_kernelIfEviiiPKT_S2_PS0__param_3];
	ld.param.u64 	%rd8, [_Z12lower_kernelIfEviiiPKT_S2_PS0__param_4];
	ld.param.u64 	%rd6, [_Z12lower_kernelIfEviiiPKT_S2_PS0__param_5];
	cvta.to.global.u64 	%rd1, %rd8;
	cvta.to.global.u64 	%rd2, %rd7;
	mov.u32 	%r25, %ctaid.x;
	mov.u32 	%r26, %ntid.x;
	mov.u32 	%r27, %tid.x;
	mad.lo.s32 	%r28, %r25, %r26, %r27;
	rem.s32 	%r29, %r28, %r24;
	mul.lo.s32 	%r1, %r29, %r23;
	sub.s32 	%r2, %r28, %r29;
	mul.lo.s32 	%r3, %r28, %r23;
	setp.lt.s32 	%p1, %r23, 1;
	@%p1 bra 	$L__BB0_16;
	mul.lo.s32 	%r4, %r2, %r23;
	cvta.to.global.u64 	%rd3, %rd6;
	mov.b32 	%r46, 0;
	mov.b16 	%rs7, 0;
	mov.u16 	%rs8, %rs7;
$L__BB0_2:
	mov.u32 	%r5, %r46;
	add.s32 	%r46, %r5, 1;
	add.s16 	%rs7, %rs7, 1;
	add.s16 	%rs8, %rs8, 1;
	add.s32 	%r7, %r5, %r1;
	setp.lt.u32 	%p2, %r5, 15;
	mov.f32 	%f114, 0f00000000;
	mov.b32 	%r51, 0;
	@%p2 bra 	$L__BB0_5;
	and.b32  	%r51, %r46, -16;
	neg.s32 	%r49, %r51;
	mov.f32 	%f114, 0f00000000;
	mov.u32 	%r47, %r3;
	mov.u32 	%r48, %r7;
$L__BB0_4:
	.pragma "nounroll";
	mul.wide.s32 	%rd9, %r48, 4;
	add.s64 	%rd10, %rd2, %rd9;
	ld.global.f32 	%f18, [%rd10];
	mul.wide.s32 	%rd11, %r47, 4;
	add.s64 	%rd12, %rd1, %rd11;
	ld.global.f32 	%f19, [%rd12];
	fma.rn.f32 	%f20, %f18, %f19, %f114;
	ld.global.f32 	%f21, [%rd10+-4];
	ld.global.f32 	%f22, [%rd12+4];
	fma.rn.f32 	%f23, %f21, %f22, %f20;
	ld.global.f32 	%f24, [%rd10+-8];
	ld.global.f32 	%f25, [%rd12+8];
	fma.rn.f32 	%f26, %f24, %f25, %f23;
	ld.global.f32 	%f27, [%rd10+-12];
	ld.global.f32 	%f28, [%rd12+12];
	fma.rn.f32 	%f29, %f27, %f28, %f26;
	ld.global.f32 	%f30, [%rd10+-16];
	ld.global.f32 	%f31, [%rd12+16];
	fma.rn.f32 	%f32, %f30, %f31, %f29;
	ld.global.f32 	%f33, [%rd10+-20];
	ld.global.f32 	%f34, [%rd12+20];
	fma.rn.f32 	%f35, %f33, %f34, %f32;
	ld.global.f32 	%f36, [%rd10+-24];
	ld.global.f32 	%f37, [%rd12+24];
	fma.rn.f32 	%f38, %f36, %f37, %f35;
	ld.global.f32 	%f39, [%rd10+-28];
	ld.global.f32 	%f40, [%rd12+28];
	fma.rn.f32 	%f41, %f39, %f40, %f38;
	ld.global.f32 	%f42, [%rd10+-32];
	ld.global.f32 	%f43, [%rd12+32];
	fma.rn.f32 	%f44, %f42, %f43, %f41;
	ld.global.f32 	%f45, [%rd10+-36];
	ld.global.f32 	%f46, [%rd12+36];
	fma.rn.f32 	%f47, %f45, %f46, %f44;
	ld.global.f32 	%f48, [%rd10+-40];
	ld.global.f32 	%f49, [%rd12+40];
	fma.rn.f32 	%f50, %f48, %f49, %f47;
	ld.global.f32 	%f51, [%rd10+-44];
	ld.global.f32 	%f52, [%rd12+44];
	fma.rn.f32 	%f53, %f51, %f52, %f50;
	ld.global.f32 	%f54, [%rd10+-48];
	ld.global.f32 	%f55, [%rd12+48];
	fma.rn.f32 	%f56, %f54, %f55, %f53;
	ld.global.f32 	%f57, [%rd10+-52];
	ld.global.f32 	%f58, [%rd12+52];
	fma.rn.f32 	%f59, %f57, %f58, %f56;
	ld.global.f32 	%f60, [%rd10+-56];
	ld.global.f32 	%f61, [%rd12+56];
	fma.rn.f32 	%f62, %f60, %f61, %f59;
	ld.global.f32 	%f63, [%rd10+-60];
	ld.global.f32 	%f64, [%rd12+60];
	fma.rn.f32 	%f114, %f63, %f64, %f62;
	add.s32 	%r49, %r49, 16;
	add.s32 	%r48, %r48, -16;
	add.s32 	%r47, %r47, 16;
	setp.ne.s32 	%p3, %r49, 0;
	@%p3 bra 	$L__BB0_4;
$L__BB0_5:
	and.b32  	%r32, %r46, 15;
	setp.eq.s32 	%p4, %r32, 0;
	@%p4 bra 	$L__BB0_15;
	cvt.u32.u16 	%r33, %rs8;
	and.b32  	%r17, %r33, 15;
	add.s32 	%r34, %r17, -1;
	setp.lt.u32 	%p5, %r34, 7;
	@%p5 bra 	$L__BB0_8;
	sub.s32 	%r35, %r7, %r51;
	mul.wide.s32 	%rd13, %r35, 4;
	add.s64 	%rd14, %rd2, %rd13;
	ld.global.f32 	%f66, [%rd14];
	add.s32 	%r36, %r51, %r3;
	mul.wide.s32 	%rd15, %r36, 4;
	add.s64 	%rd16, %rd1, %rd15;
	ld.global.f32 	%f67, [%rd16];
	fma.rn.f32 	%f68, %f66, %f67, %f114;
	ld.global.f32 	%f69, [%rd14+-4];
	ld.global.f32 	%f70, [%rd16+4];
	fma.rn.f32 	%f71, %f69, %f70, %f68;
	ld.global.f32 	%f72, [%rd14+-8];
	ld.global.f32 	%f73, [%rd16+8];
	fma.rn.f32 	%f74, %f72, %f73, %f71;
	ld.global.f32 	%f75, [%rd14+-12];
	ld.global.f32 	%f76, [%rd16+12];
	fma.rn.f32 	%f77, %f75, %f76, %f74;
	ld.global.f32 	%f78, [%rd14+-16];
	ld.global.f32 	%f79, [%rd16+16];
	fma.rn.f32 	%f80, %f78, %f79, %f77;
	ld.global.f32 	%f81, [%rd14+-20];
	ld.global.f32 	%f82, [%rd16+20];
	fma.rn.f32 	%f83, %f81, %f82, %f80;
	ld.global.f32 	%f84, [%rd14+-24];
	ld.global.f32 	%f85, [%rd16+24];
	fma.rn.f32 	%f86, %f84, %f85, %f83;
	ld.global.f32 	%f87, [%rd14+-28];
	ld.global.f32 	%f88, [%rd16+28];
	fma.rn.f32 	%f114, %f87, %f88, %f86;
	add.s32 	%r51, %r51, 8;
$L__BB0_8:
	and.b32  	%r37, %r17, 7;
	setp.eq.s32 	%p6, %r37, 0;
	@%p6 bra 	$L__BB0_15;
	cvt.u32.u16 	%r38, %rs7;
	and.b32  	%r39, %r38, 7;
	and.b32  	%r20, %r38, 3;
	add.s32 	%r40, %r39, -1;
	setp.lt.u32 	%p7, %r40, 3;
	@%p7 bra 	$L__BB0_11;
	sub.s32 	%r41, %r7, %r51;
	mul.wide.s32 	%rd17, %r41, 4;
	add.s64 	%rd18, %rd2, %rd17;
	ld.global.f32 	%f90, [%rd18];
	add.s32 	%r42, %r51, %r3;
	mul.wide.s32 	%rd19, %r42, 4;
	add.s64 	%rd20, %rd1, %rd19;
	ld.global.f32 	%f91, [%rd20];
	fma.rn.f32 	%f92, %f90, %f91, %f114;
	ld.global.f32 	%f93, [%rd18+-4];
	ld.global.f32 	%f94, [%rd20+4];
	fma.rn.f32 	%f95, %f93, %f94, %f92;
	ld.global.f32 	%f96, [%rd18+-8];
	ld.global.f32 	%f97, [%rd20+8];
	fma.rn.f32 	%f98, %f96, %f97, %f95;
	ld.global.f32 	%f99, [%rd18+-12];
	ld.global.f32 	%f100, [%rd20+12];
	fma.rn.f32 	%f114, %f99, %f100, %f98;
	add.s32 	%r51, %r51, 4;
$L__BB0_11:
	setp.eq.s32 	%p8, %r20, 0;
	@%p8 bra 	$L__BB0_15;
	sub.s32 	%r43, %r7, %r51;
	mul.wide.s32 	%rd21, %r43, 4;
	add.s64 	%rd4, %rd2, %rd21;
	ld.global.f32 	%f101, [%rd4];
	add.s32 	%r44, %r51, %r3;
	mul.wide.s32 	%rd22, %r44, 4;
	add.s64 	%rd5, %rd1, %rd22;
	ld.global.f32 	%f102, [%rd5];
	fma.rn.f32 	%f114, %f101, %f102, %f114;
	setp.eq.s32 	%p9, %r20, 1;
	@%p9 bra 	$L__BB0_15;
	ld.global.f32 	%f103, [%rd4+-4];
	ld.global.f32 	%f104, [%rd5+4];
	fma.rn.f32 	%f114, %f103, %f104, %f114;
	setp.eq.s32 	%p10, %r20, 2;
	@%p10 bra 	$L__BB0_15;
	ld.global.f32 	%f105, [%rd4+-8];
	ld.global.f32 	%f106, [%rd5+8];
	fma.rn.f32 	%f114, %f105, %f106, %f114;
$L__BB0_15:
	add.s32 	%r45, %r7, %r4;
	mul.wide.s32 	%rd23, %r45, 4;
	add.s64 	%rd24, %rd3, %rd23;
	st.global.f32 	[%rd24], %f114;
	setp.ne.s32 	%p11, %r46, %r23;
	@%p11 bra 	$L__BB0_2;
$L__BB0_16:
	ret;

}
	// .globl	_Z15backward_kernelIfEviiiPKT_S2_S2_PS0_S3_
.visible .entry _Z15backward_kernelIfEviiiPKT_S2_S2_PS0_S3_(
	.param .u32 _Z15backward_kernelIfEviiiPKT_S2_S2_PS0_S3__param_0,
	.param .u32 _Z15backward_kernelIfEviiiPKT_S2_S2_PS0_S3__param_1,
	.param .u32 _Z15backward_kernelIfEviiiPKT_S2_S2_PS0_S3__param_2,
	.param .u64 .ptr .align 1 _Z15backward_kernelIfEviiiPKT_S2_S2_PS0_S3__param_3,
	.param .u64 .ptr .align 1 _Z15backward_kernelIfEviiiPKT_S2_S2_PS0_S3__param_4,
	.param .u64 .ptr .align 1 _Z15backward_kernelIfEviiiPKT_S2_S2_PS0_S3__param_5,
	.param .u64 .ptr .align 1 _Z15backward_kernelIfEviiiPKT_S2_S2_PS0_S3__param_6,
	.param .u64 .ptr .align 1 _Z15backward_kernelIfEviiiPKT_S2_S2_PS0_S3__param_7
)
{
	.reg .pred 	%p<12>;
	.reg .b16 	%rs<15>;
	.reg .b32 	%r<56>;
	.reg .b32 	%f<114>;
	.reg .b64 	%rd<39>;

	ld.param.u32 	%r26, [_Z15backward_kernelIfEviiiPKT_S2_S2_PS0_S3__param_1];
	ld.param.u32 	%r25, [_Z15backward_kernelIfEviiiPKT_S2_S2_PS0_S3__param_2];
	ld.param.u64 	%rd9, [_Z15backward_kernelIfEviiiPKT_S2_S2_PS0_S3__param_3];
	ld.param.u64 	%rd10, [_Z15backward_kernelIfEviiiPKT_S2_S2_PS0_S3__param_4];
	ld.param.u64 	%rd11, [_Z15backward_kernelIfEviiiPKT_S2_S2_PS0_S3__param_5];
	ld.param.u64 	%rd7, [_Z15backward_kernelIfEviiiPKT_S2_S2_PS0_S3__param_6];
	ld.param.u64 	%rd8, [_Z15backward_kernelIfEviiiPKT_S2_S2_PS0_S3__param_7];
	cvta.to.global.u64 	%rd1, %rd10;
	cvta.to.global.u64 	%rd2, %rd11;
	cvta.to.global.u64 	%rd3, %rd9;
	mov.u32 	%r27, %ctaid.x;
	mov.u32 	%r28, %tid.x;
	mul.lo.s32 	%r29, %r26, %r27;
	mul.lo.s32 	%r1, %r29, %r25;
	mul.lo.s32 	%r2, %r25, %r28;
	add.s32 	%r3, %r1, %r2;
	setp.lt.s32 	%p1, %r25, 1;
	@%p1 bra 	$L__BB1_15;
	cvt.u16.u32 	%rs1, %r25;
	add.s64 	%rd4, %rd2, 16;
	cvta.to.global.u64 	%rd5, %rd8;
	cvta.to.global.u64 	%rd6, %rd7;
	mov.b32 	%r48, 0;
	mov.b16 	%rs13, 0;
	mov.u16 	%rs14, %rs13;
	mov.u32 	%r47, %r25;
$L__BB1_2:
	setp.ge.s32 	%p2, %r48, %r25;
	mov.f32 	%f112, 0f00000000;
	mov.f32 	%f113, %f112;
	@%p2 bra 	$L__BB1_14;
	add.s32 	%r6, %r48, %r3;
	sub.s32 	%r32, %r48, %r25;
	setp.gt.u32 	%p3, %r32, -8;
	mov.f32 	%f113, 0f00000000;
	mov.b32 	%r54, 0;
	mov.f32 	%f112, %f113;
	@%p3 bra 	$L__BB1_6;
	and.b32  	%r54, %r47, -8;
	neg.s32 	%r52, %r54;
	mov.f32 	%f113, 0f00000000;
	mov.u32 	%r49, %r6;
	mov.u32 	%r50, %r3;
	mov.u32 	%r51, %r2;
$L__BB1_5:
	.pragma "nounroll";
	mul.wide.s32 	%rd12, %r51, 4;
	add.s64 	%rd13, %rd3, %rd12;
	mul.wide.s32 	%rd14, %r50, 4;
	add.s64 	%rd15, %rd1, %rd14;
	mul.wide.s32 	%rd16, %r49, 4;
	add.s64 	%rd17, %rd4, %rd16;
	ld.global.f32 	%f29, [%rd13];
	ld.global.f32 	%f30, [%rd17+-16];
	fma.rn.f32 	%f31, %f29, %f30, %f112;
	ld.global.f32 	%f32, [%rd15];
	fma.rn.f32 	%f33, %f32, %f30, %f113;
	ld.global.f32 	%f34, [%rd13+4];
	ld.global.f32 	%f35, [%rd17+-12];
	fma.rn.f32 	%f36, %f34, %f35, %f31;
	ld.global.f32 	%f37, [%rd15+4];
	fma.rn.f32 	%f38, %f37, %f35, %f33;
	ld.global.f32 	%f39, [%rd13+8];
	ld.global.f32 	%f40, [%rd17+-8];
	fma.rn.f32 	%f41, %f39, %f40, %f36;
	ld.global.f32 	%f42, [%rd15+8];
	fma.rn.f32 	%f43, %f42, %f40, %f38;
	ld.global.f32 	%f44, [%rd13+12];
	ld.global.f32 	%f45, [%rd17+-4];
	fma.rn.f32 	%f46, %f44, %f45, %f41;
	ld.global.f32 	%f47, [%rd15+12];
	fma.rn.f32 	%f48, %f47, %f45, %f43;
	ld.global.f32 	%f49, [%rd13+16];
	ld.global.f32 	%f50, [%rd17];
	fma.rn.f32 	%f51, %f49, %f50, %f46;
	ld.global.f32 	%f52, [%rd15+16];
	fma.rn.f32 	%f53, %f52, %f50, %f48;
	ld.global.f32 	%f54, [%rd13+20];
	ld.global.f32 	%f55, [%rd17+4];
	fma.rn.f32 	%f56, %f54, %f55, %f51;
	ld.global.f32 	%f57, [%rd15+20];
	fma.rn.f32 	%f58, %f57, %f55, %f53;
	ld.global.f32 	%f59, [%rd13+24];
	ld.global.f32 	%f60, [%rd17+8];
	fma.rn.f32 	%f61, %f59, %f60, %f56;
	ld.global.f32 	%f62, [%rd15+24];
	fma.rn.f32 	%f63, %f62, %f60, %f58;
	ld.global.f32 	%f64, [%rd13+28];
	ld.global.f32 	%f65, [%rd17+12];
	fma.rn.f32 	%f112, %f64, %f65, %f61;
	ld.global.f32 	%f66, [%rd15+28];
	fma.rn.f32 	%f113, %f66, %f65, %f63;
	add.s32 	%r52, %r52, 8;
	add.s32 	%r51, %r51, 8;
	add.s32 	%r50, %r50, 8;
	add.s32 	%r49, %r49, 8;
	setp.ne.s32 	%p4, %r52, 0;
	@%p4 bra 	$L__BB1_5;
$L__BB1_6:
	and.b32  	%r33, %r47, 7;
	setp.eq.s32 	%p5, %r33, 0;
	@%p5 bra 	$L__BB1_14;
	sub.s16 	%rs10, %rs1, %rs14;
	cvt.u32.u16 	%r34, %rs10;
	and.b32  	%r18, %r34, 7;
	add.s32 	%r35, %r18, -1;
	setp.lt.u32 	%p6, %r35, 3;
	@%p6 bra 	$L__BB1_9;
	add.s32 	%r36, %r54, %r2;
	mul.wide.s32 	%rd18, %r36, 4;
	add.s64 	%rd19, %rd3, %rd18;
	ld.global.f32 	%f68, [%rd19];
	add.s32 	%r37, %r6, %r54;
	mul.wide.s32 	%rd20, %r37, 4;
	add.s64 	%rd21, %rd2, %rd20;
	ld.global.f32 	%f69, [%rd21];
	fma.rn.f32 	%f70, %f68, %f69, %f112;
	add.s32 	%r38, %r36, %r1;
	mul.wide.s32 	%rd22, %r38, 4;
	add.s64 	%rd23, %rd1, %rd22;
	ld.global.f32 	%f71, [%rd23];
	fma.rn.f32 	%f72, %f71, %f69, %f113;
	ld.global.f32 	%f73, [%rd19+4];
	ld.global.f32 	%f74, [%rd21+4];
	fma.rn.f32 	%f75, %f73, %f74, %f70;
	ld.global.f32 	%f76, [%rd23+4];
	fma.rn.f32 	%f77, %f76, %f74, %f72;
	ld.global.f32 	%f78, [%rd19+8];
	ld.global.f32 	%f79, [%rd21+8];
	fma.rn.f32 	%f80, %f78, %f79, %f75;
	ld.global.f32 	%f81, [%rd23+8];
	fma.rn.f32 	%f82, %f81, %f79, %f77;
	ld.global.f32 	%f83, [%rd19+12];
	ld.global.f32 	%f84, [%rd21+12];
	fma.rn.f32 	%f112, %f83, %f84, %f80;
	ld.global.f32 	%f85, [%rd23+12];
	fma.rn.f32 	%f113, %f85, %f84, %f82;
	add.s32 	%r54, %r54, 4;
$L__BB1_9:
	and.b32  	%r39, %r18, 3;
	setp.eq.s32 	%p7, %r39, 0;
	@%p7 bra 	$L__BB1_14;
	sub.s16 	%rs5, %rs1, %rs13;
	and.b16  	%rs11, %rs5, 3;
	setp.eq.s16 	%p8, %rs11, 1;
	@%p8 bra 	$L__BB1_12;
	add.s32 	%r40, %r54, %r2;
	mul.wide.s32 	%rd24, %r40, 4;
	add.s64 	%rd25, %rd3, %rd24;
	ld.global.f32 	%f87, [%rd25];
	add.s32 	%r41, %r6, %r54;
	mul.wide.s32 	%rd26, %r41, 4;
	add.s64 	%rd27, %rd2, %rd26;
	ld.global.f32 	%f88, [%rd27];
	fma.rn.f32 	%f89, %f87, %f88, %f112;
	add.s32 	%r42, %r40, %r1;
	mul.wide.s32 	%rd28, %r42, 4;
	add.s64 	%rd29, %rd1, %rd28;
	ld.global.f32 	%f90, [%rd29];
	fma.rn.f32 	%f91, %f90, %f88, %f113;
	ld.global.f32 	%f92, [%rd25+4];
	ld.global.f32 	%f93, [%rd27+4];
	fma.rn.f32 	%f112, %f92, %f93, %f89;
	ld.global.f32 	%f94, [%rd29+4];
	fma.rn.f32 	%f113, %f94, %f93, %f91;
	add.s32 	%r54, %r54, 2;
$L__BB1_12:
	and.b16  	%rs12, %rs5, 1;
	setp.eq.b16 	%p9, %rs12, 1;
	not.pred 	%p10, %p9;
	@%p10 bra 	$L__BB1_14;
	add.s32 	%r43, %r54, %r2;
	mul.wide.s32 	%rd30, %r43, 4;
	add.s64 	%rd31, %rd3, %rd30;
	ld.global.f32 	%f95, [%rd31];
	add.s32 	%r44, %r6, %r54;
	mul.wide.s32 	%rd32, %r44, 4;
	add.s64 	%rd33, %rd2, %rd32;
	ld.global.f32 	%f96, [%rd33];
	fma.rn.f32 	%f112, %f95, %f96, %f112;
	add.s32 	%r45, %r43, %r1;
	mul.wide.s32 	%rd34, %r45, 4;
	add.s64 	%rd35, %rd1, %rd34;
	ld.global.f32 	%f97, [%rd35];
	fma.rn.f32 	%f113, %f97, %f96, %f113;
$L__BB1_14:
	add.s32 	%r46, %r48, %r3;
	mul.wide.s32 	%rd36, %r46, 4;
	add.s64 	%rd37, %rd5, %rd36;
	st.global.f32 	[%rd37], %f112;
	add.s64 	%rd38, %rd6, %rd36;
	st.global.f32 	[%rd38], %f113;
	add.s32 	%r48, %r48, 1;
	add.s32 	%r47, %r47, -1;
	setp.ne.s32 	%p11, %r48, %r25;
	add.s16 	%rs14, %rs14, 1;
	add.s16 	%rs13, %rs13, 1;
	@%p11 bra 	$L__BB1_2;
$L__BB1_15:
	ret;

}


// ===== COMPILED SASS (sm_100) =====

	.target	sm_100

	.elftype	@"ET_EXEC"


//--------------------- .note.nv.tkinfo           --------------------------
	.section	.note.nv.tkinfo,"",@"SHT_NOTE"
	.sectionflags	@"SHF_NOTE_NV_TKINFO"
	.tkinfo
        /*0018*/ 	.word	0x00000002
        /*0030*/ 	.string	""
        /*0030*/ 	.string	"ptxas"
        /*0030*/ 	.string	"Cuda compilation tools, release 13.0, V13.0.88"
        /*0030*/ 	.string	"Build cuda_13.0.r13.0/compiler.36424714_0"
        /*0030*/ 	.string	"-arch sm_100 -m 64 "



//--------------------- .note.nv.cuinfo           --------------------------
	.section	.note.nv.cuinfo,"",@"SHT_NOTE"
	.sectionflags	@"SHF_NOTE_NV_CUINFO"
        /*0018*/ 	.short	0x0002
        /*001a*/ 	.short	0x0064
        /*001c*/ 	.short	0x0082
	.zero		2


//--------------------- .nv.info                  --------------------------
	.section	.nv.info,"",@"SHT_CUDA_INFO"
	.align	4


	//----- nvinfo : EIATTR_REGCOUNT
	.align		4
        /*0000*/ 	.byte	0x04, 0x2f
        /*0002*/ 	.short	(.L_1 - .L_0)
	.align		4
.L_0:
        /*0004*/ 	.word	index@(_Z12lower_kernelIfEviiiPKT_S2_PS0_)
        /*0008*/ 	.word	0x00000020


	//----- nvinfo : EIATTR_FRAME_SIZE
	.align		4
.L_1:
        /*000c*/ 	.byte	0x04, 0x11
        /*000e*/ 	.short	(.L_3 - .L_2)
	.align		4
.L_2:
        /*0010*/ 	.word	index@(_Z12lower_kernelIfEviiiPKT_S2_PS0_)
        /*0014*/ 	.word	0x00000000


	//----- nvinfo : EIATTR_REGCOUNT
	.align		4
.L_3:
        /*0018*/ 	.byte	0x04, 0x2f
        /*001a*/ 	.short	(.L_5 - .L_4)
	.align		4
.L_4:
        /*001c*/ 	.word	index@(_Z15backward_kernelIfEviiiPKT_S2_S2_PS0_S3_)
        /*0020*/ 	.word	0x00000020


	//----- nvinfo : EIATTR_FRAME_SIZE
	.align		4
.L_5:
        /*0024*/ 	.byte	0x04, 0x11
        /*0026*/ 	.short	(.L_7 - .L_6)
	.align		4
.L_6:
        /*0028*/ 	.word	index@(_Z15backward_kernelIfEviiiPKT_S2_S2_PS0_S3_)
        /*002c*/ 	.word	0x00000000


	//----- nvinfo : EIATTR_MIN_STACK_SIZE
	.align		4
.L_7:
        /*0030*/ 	.byte	0x04, 0x12
        /*0032*/ 	.short	(.L_9 - .L_8)
	.align		4
.L_8:
        /*0034*/ 	.word	index@(_Z15backward_kernelIfEviiiPKT_S2_S2_PS0_S3_)
        /*0038*/ 	.word	0x00000000


	//----- nvinfo : EIATTR_MIN_STACK_SIZE
	.align		4
.L_9:
        /*003c*/ 	.byte	0x04, 0x12
        /*003e*/ 	.short	(.L_11 - .L_10)
	.align		4
.L_10:
        /*0040*/ 	.word	index@(_Z12lower_kernelIfEviiiPKT_S2_PS0_)
        /*0044*/ 	.word	0x00000000
.L_11:


//--------------------- .nv.compat                --------------------------
	.section	.nv.compat,"",@"SHT_CUDA_COMPAT_INFO"
	.align	4
        /*0000*/ 	.byte	0x02, 0x09, 0x00, 0x00, 0x02, 0x02, 0x01, 0x00, 0x02, 0x05, 0x05, 0x00, 0x03, 0x07, 0x01, 0x01
        /*0010*/ 	.byte	0x02, 0x03, 0x00, 0x00, 0x02, 0x06, 0x01, 0x00, 0x04, 0x0b, 0x08, 0x00, 0x09, 0x00, 0x00, 0x00
        /*0020*/ 	.byte	0x00, 0x00, 0x00, 0x00


//--------------------- .nv.info._Z15backward_kernelIfEviiiPKT_S2_S2_PS0_S3_ --------------------------
	.section	.nv.info._Z15backward_kernelIfEviiiPKT_S2_S2_PS0_S3_,"",@"SHT_CUDA_INFO"
	.sectionflags	@""
	.align	4


	//----- nvinfo : EIATTR_CUDA_API_VERSION
	.align		4
        /*0000*/ 	.byte	0x04, 0x37
        /*0002*/ 	.short	(.L_13 - .L_12)
.L_12:
        /*0004*/ 	.word	0x00000082


	//----- nvinfo : EIATTR_KPARAM_INFO
	.align		4
.L_13:
        /*0008*/ 	.byte	0x04, 0x17
        /*000a*/ 	.short	(.L_15 - .L_14)
.L_14:
        /*000c*/ 	.word	0x00000000
        /*0010*/ 	.short	0x0007
        /*0012*/ 	.short	0x0030
        /*0014*/ 	.byte	0x00, 0xf5, 0x21, 0x00


	//----- nvinfo : EIATTR_KPARAM_INFO
	.align		4
.L_15:
        /*0018*/ 	.byte	0x04, 0x17
        /*001a*/ 	.short	(.L_17 - .L_16)
.L_16:
        /*001c*/ 	.word	0x00000000
        /*0020*/ 	.short	0x0006
        /*0022*/ 	.short	0x0028
        /*0024*/ 	.byte	0x00, 0xf5, 0x21, 0x00


	//----- nvinfo : EIATTR_KPARAM_INFO
	.align		4
.L_17:
        /*0028*/ 	.byte	0x04, 0x17
        /*002a*/ 	.short	(.L_19 - .L_18)
.L_18:
        /*002c*/ 	.word	0x00000000
        /*0030*/ 	.short	0x0005
        /*0032*/ 	.short	0x0020
        /*0034*/ 	.byte	0x00, 0xf5, 0x21, 0x00


	//----- nvinfo : EIATTR_KPARAM_INFO
	.align		4
.L_19:
        /*0038*/ 	.byte	0x04, 0x17
        /*003a*/ 	.short	(.L_21 - .L_20)
.L_20:
        /*003c*/ 	.word	0x00000000
        /*0040*/ 	.short	0x0004
        /*0042*/ 	.short	0x0018
        /*0044*/ 	.byte	0x00, 0xf5, 0x21, 0x00


	//----- nvinfo : EIATTR_KPARAM_INFO
	.align		4
.L_21:
        /*0048*/ 	.byte	0x04, 0x17
        /*004a*/ 	.short	(.L_23 - .L_22)
.L_22:
        /*004c*/ 	.word	0x00000000
        /*0050*/ 	.short	0x0003
        /*0052*/ 	.short	0x0010
        /*0054*/ 	.byte	0x00, 0xf5, 0x21, 0x00


	//----- nvinfo : EIATTR_KPARAM_INFO
	.align		4
.L_23:
        /*0058*/ 	.byte	0x04, 0x17
        /*005a*/ 	.short	(.L_25 - .L_24)
.L_24:
        /*005c*/ 	.word	0x00000000
        /*0060*/ 	.short	0x0002
        /*0062*/ 	.short	0x0008
        /*0064*/ 	.byte	0x00, 0xf0, 0x11, 0x00


	//----- nvinfo : EIATTR_KPARAM_INFO
	.align		4
.L_25:
        /*0068*/ 	.byte	0x04, 0x17
        /*006a*/ 	.short	(.L_27 - .L_26)
.L_26:
        /*006c*/ 	.word	0x00000000
        /*0070*/ 	.short	0x0001
        /*0072*/ 	.short	0x0004
        /*0074*/ 	.byte	0x00, 0xf0, 0x11, 0x00


	//----- nvinfo : EIATTR_KPARAM_INFO
	.align		4
.L_27:
        /*0078*/ 	.byte	0x04, 0x17
        /*007a*/ 	.short	(.L_29 - .L_28)
.L_28:
        /*007c*/ 	.word	0x00000000
        /*0080*/ 	.short	0x0000
        /*0082*/ 	.short	0x0000
        /*0084*/ 	.byte	0x00, 0xf0, 0x11, 0x00


	//----- nvinfo : EIATTR_SPARSE_MMA_MASK
	.align		4
.L_29:
        /*0088*/ 	.byte	0x03, 0x50
        /*008a*/ 	.short	0x0000


	//----- nvinfo : EIATTR_MAXREG_COUNT
	.align		4
        /*008c*/ 	.byte	0x03, 0x1b
        /*008e*/ 	.short	0x00ff


	//----- nvinfo : EIATTR_MERCURY_ISA_VERSION
	.align		4
        /*0090*/ 	.byte	0x03, 0x5f
        /*0092*/ 	.short	0x0101


	//----- nvinfo : EIATTR_VRC_CTA_INIT_COUNT
	.align		4
        /*0094*/ 	.byte	0x02, 0x4a
	.zero		1
	.zero		1


	//----- nvinfo : EIATTR_EXIT_INSTR_OFFSETS
	.align		4
        /*0098*/ 	.byte	0x04, 0x1c
        /*009a*/ 	.short	(.L_31 - .L_30)


	//   ....[0]....
.L_30:
        /*009c*/ 	.word	0x00000060


	//   ....[1]....
        /*00a0*/ 	.word	0x00000ba0


	//----- nvinfo : EIATTR_CBANK_PARAM_SIZE
	.align		4
.L_31:
        /*00a4*/ 	.byte	0x03, 0x19
        /*00a6*/ 	.short	0x0038


	//----- nvinfo : EIATTR_PARAM_CBANK
	.align		4
        /*00a8*/ 	.byte	0x04, 0x0a
        /*00aa*/ 	.short	(.L_33 - .L_32)
	.align		4
.L_32:
        /*00ac*/ 	.word	index@(.nv.constant0._Z15backward_kernelIfEviiiPKT_S2_S2_PS0_S3_)
        /*00b0*/ 	.short	0x0380
        /*00b2*/ 	.short	0x0038


	//----- nvinfo : EIATTR_SW_WAR
	.align		4
.L_33:
        /*00b4*/ 	.byte	0x04, 0x36
        /*00b6*/ 	.short	(.L_35 - .L_34)
.L_34:
        /*00b8*/ 	.word	0x00000008
.L_35:


//--------------------- .nv.info._Z12lower_kernelIfEviiiPKT_S2_PS0_ --------------------------
	.section	.nv.info._Z12lower_kernelIfEviiiPKT_S2_PS0_,"",@"SHT_CUDA_INFO"
	.sectionflags	@""
	.align	4


	//----- nvinfo : EIATTR_CUDA_API_VERSION
	.align		4
        /*0000*/ 	.byte	0x04, 0x37
        /*0002*/ 	.short	(.L_37 - .L_36)
.L_36:
        /*0004*/ 	.word	0x00000082


	//----- nvinfo : EIATTR_KPARAM_INFO
	.align		4
.L_37:
        /*0008*/ 	.byte	0x04, 0x17
        /*000a*/ 	.short	(.L_39 - .L_38)
.L_38:
        /*000c*/ 	.word	0x00000000
        /*0010*/ 	.short	0x0005
        /*0012*/ 	.short	0x0020
        /*0014*/ 	.byte	0x00, 0xf5, 0x21, 0x00


	//----- nvinfo : EIATTR_KPARAM_INFO
	.align		4
.L_39:
        /*0018*/ 	.byte	0x04, 0x17
        /*001a*/ 	.short	(.L_41 - .L_40)
.L_40:
        /*001c*/ 	.word	0x00000000
        /*0020*/ 	.short	0x0004
        /*0022*/ 	.short	0x0018
        /*0024*/ 	.byte	0x00, 0xf5, 0x21, 0x00


	//----- nvinfo : EIATTR_KPARAM_INFO
	.align		4
.L_41:
        /*0028*/ 	.byte	0x04, 0x17
        /*002a*/ 	.short	(.L_43 - .L_42)
.L_42:
        /*002c*/ 	.word	0x00000000
        /*0030*/ 	.short	0x0003
        /*0032*/ 	.short	0x0010
        /*0034*/ 	.byte	0x00, 0xf5, 0x21, 0x00


	//----- nvinfo : EIATTR_KPARAM_INFO
	.align		4
.L_43:
        /*0038*/ 	.byte	0x04, 0x17
        /*003a*/ 	.short	(.L_45 - .L_44)
.L_44:
        /*003c*/ 	.word	0x00000000
        /*0040*/ 	.short	0x0002
        /*0042*/ 	.short	0x0008
        /*0044*/ 	.byte	0x00, 0xf0, 0x11, 0x00


	//----- nvinfo : EIATTR_KPARAM_INFO
	.align		4
.L_45:
        /*0048*/ 	.byte	0x04, 0x17
        /*004a*/ 	.short	(.L_47 - .L_46)
.L_46:
        /*004c*/ 	.word	0x00000000
        /*0050*/ 	.short	0x0001
        /*0052*/ 	.short	0x0004
        /*0054*/ 	.byte	0x00, 0xf0, 0x11, 0x00


	//----- nvinfo : EIATTR_KPARAM_INFO
	.align		4
.L_47:
        /*0058*/ 	.byte	0x04, 0x17
        /*005a*/ 	.short	(.L_49 - .L_48)
.L_48:
        /*005c*/ 	.word	0x00000000
        /*0060*/ 	.short	0x0000
        /*0062*/ 	.short	0x0000
        /*0064*/ 	.byte	0x00, 0xf0, 0x11, 0x00


	//----- nvinfo : EIATTR_SPARSE_MMA_MASK
	.align		4
.L_49:
        /*0068*/ 	.byte	0x03, 0x50
        /*006a*/ 	.short	0x0000


	//----- nvinfo : EIATTR_MAXREG_COUNT
	.align		4
        /*006c*/ 	.byte	0x03, 0x1b
        /*006e*/ 	.short	0x00ff


	//----- nvinfo : EIATTR_MERCURY_ISA_VERSION
	.align		4
        /*0070*/ 	.byte	0x03, 0x5f
        /*0072*/ 	.short	0x0101


	//----- nvinfo : EIATTR_VRC_CTA_INIT_COUNT
	.align		4
        /*0074*/ 	.byte	0x02, 0x4a
	.zero		1
	.zero		1


	//----- nvinfo : EIATTR_EXIT_INSTR_OFFSETS
	.align		4
        /*0078*/ 	.byte	0x04, 0x1c
        /*007a*/ 	.short	(.L_51 - .L_50)


	//   ....[0]....
.L_50:
        /*007c*/ 	.word	0x000001b0


	//   ....[1]....
        /*0080*/ 	.word	0x00000c60


	//----- nvinfo : EIATTR_CBANK_PARAM_SIZE
	.align		4
.L_51:
        /*0084*/ 	.byte	0x03, 0x19
        /*0086*/ 	.short	0x0028


	//----- nvinfo : EIATTR_PARAM_CBANK
	.align		4
        /*0088*/ 	.byte	0x04, 0x0a
        /*008a*/ 	.short	(.L_53 - .L_52)
	.align		4
.L_52:
        /*008c*/ 	.word	index@(.nv.constant0._Z12lower_kernelIfEviiiPKT_S2_PS0_)
        /*0090*/ 	.short	0x0380
        /*0092*/ 	.short	0x0028


	//----- nvinfo : EIATTR_SW_WAR
	.align		4
.L_53:
        /*0094*/ 	.byte	0x04, 0x36
        /*0096*/ 	.short	(.L_55 - .L_54)
.L_54:
        /*0098*/ 	.word	0x00000008
.L_55:


//--------------------- .nv.callgraph             --------------------------
	.section	.nv.callgraph,"",@"SHT_CUDA_CALLGRAPH"
	.align	4
	.sectionentsize	8
	.align		4
        /*0000*/ 	.word	0x00000000
	.align		4
        /*0004*/ 	.word	0xffffffff
	.align		4
        /*0008*/ 	.word	0x00000000
	.align		4
        /*000c*/ 	.word	0xfffffffe
	.align		4
        /*0010*/ 	.word	0x00000000
	.align		4
        /*0014*/ 	.word	0xfffffffd
	.align		4
        /*0018*/ 	.word	0x00000000
	.align		4
        /*001c*/ 	.word	0xfffffffc


//--------------------- .text._Z15backward_kernelIfEviiiPKT_S2_S2_PS0_S3_ --------------------------
	.section	.text._Z15backward_kernelIfEviiiPKT_S2_S2_PS0_S3_,"ax",@progbits
	.align	128
        .global         _Z15backward_kernelIfEviiiPKT_S2_S2_PS0_S3_
        .type           _Z15backward_kernelIfEviiiPKT_S2_S2_PS0_S3_,@function
        .size           _Z15backward_kernelIfEviiiPKT_S2_S2_PS0_S3_,(.L_x_13 - _Z15backward_kernelIfEviiiPKT_S2_S2_PS0_S3_)
        .other          _Z15backward_kernelIfEviiiPKT_S2_S2_PS0_S3_,@"STO_CUDA_ENTRY STV_DEFAULT"
_Z15backward_kernelIfEviiiPKT_S2_S2_PS0_S3_:
.text._Z15backward_kernelIfEviiiPKT_S2_S2_PS0_S3_:
[----:B------:R-:W-:Y:S08]  /*0000*/  LDC R1, c[0x0][0x37c] ;  /* 0x0000df00ff017b82 */ /* 0x000ff00000000800 */
[----:B------:R-:W0:Y:S01]  /*0010*/  LDC R3, c[0x0][0x388] ;  /* 0x0000e200ff037b82 */ /* 0x000e220000000800 */
[----:B------:R-:W1:Y:S07]  /*0020*/  S2R R0, SR_TID.X ;  /* 0x0000000000007919 */ /* 0x000e6e0000002100 */
[----:B------:R-:W2:Y:S08]  /*0030*/  LDC R15, c[0x0][0x384] ;  /* 0x0000e100ff0f7b82 */ /* 0x000eb00000000800 */
[----:B------:R-:W3:Y:S01]  /*0040*/  S2UR UR4, SR_CTAID.X ;  /* 0x00000000000479c3 */ /* 0x000ee20000002500 */
[----:B0-----:R-:W-:-:S13]  /*0050*/  ISETP.GE.AND P0, PT, R3, 0x1, PT ;  /* 0x000000010300780c */ /* 0x001fda0003f06270 */
[----:B-123--:R-:W-:Y:S05]  /*0060*/  @!P0 EXIT ;  /* 0x000000000000894d */ /* 0x00efea0003800000 */
[----:B------:R-:W0:Y:S01]  /*0070*/  LDCU.64 UR6, c[0x0][0x3a0] ;  /* 0x00007400ff0677ac */ /* 0x000e220008000a00 */
[C---:B------:R-:W-:Y:S01]  /*0080*/  IMAD R14, R15.reuse, UR4, R0 ;  /* 0x000000040f0e7c24 */ /* 0x040fe2000f8e0200 */
[----:B------:R-:W-:Y:S01]  /*0090*/  PRMT R16, RZ, 0x7610, R16 ;  /* 0x00007610ff107816 */ /* 0x000fe20000000010 */
[-C--:B------:R-:W-:Y:S01]  /*00a0*/  IMAD R0, R0, R3.reuse, RZ ;  /* 0x0000000300007224 */ /* 0x080fe200078e02ff */
[----:B------:R-:W-:Y:S01]  /*00b0*/  PRMT R17, RZ, 0x7610, R17 ;  /* 0x00007610ff117816 */ /* 0x000fe20000000011 */
[----:B------:R-:W-:Y:S01]  /*00c0*/  IMAD R14, R14, R3, RZ ;  /* 0x000000030e0e7224 */ /* 0x000fe200078e02ff */
[----:B------:R-:W1:Y:S01]  /*00d0*/  LDCU.U16 UR8, c[0x0][0x388] ;  /* 0x00007100ff0877ac */ /* 0x000e620008000400 */
[----:B------:R-:W-:Y:S01]  /*00e0*/  IMAD R15, R15, UR4, RZ ;  /* 0x000000040f0f7c24 */ /* 0x000fe2000f8e02ff */
[----:B------:R-:W2:Y:S01]  /*00f0*/  LDCU UR9, c[0x0][0x388] ;  /* 0x00007100ff0977ac */ /* 0x000ea20008000800 */
[----:B------:R-:W3:Y:S01]  /*0100*/  LDCU.64 UR12, c[0x0][0x358] ;  /* 0x00006b00ff0c77ac */ /* 0x000ee20008000a00 */
[----:B0-----:R-:W-:Y:S01]  /*0110*/  UIADD3 UR5, UP0, UPT, UR6, 0x10, URZ ;  /* 0x0000001006057890 */ /* 0x001fe2000ff1e0ff */
[----:B------:R-:W-:-:S03]  /*0120*/  UMOV UR4, URZ ;  /* 0x000000ff00047c82 */ /* 0x000fc60008000000 */
[----:B------:R-:W-:-:S12]  /*0130*/  UIADD3.X UR6, UPT, UPT, URZ, UR7, URZ, UP0, !UPT ;  /* 0x00000007ff067290 */ /* 0x000fd800087fe4ff */
.L_x_4:
[----:B0-----:R-:W0:Y:S01]  /*0140*/  LDCU UR11, c[0x0][0x388] ;  /* 0x00007100ff0b77ac */ /* 0x001e220008000800 */
[----:B------:R-:W-:Y:S01]  /*0150*/  HFMA2 R21, -RZ, RZ, 0, 0 ;  /* 0x00000000ff157431 */ /* 0x000fe200000001ff */
[----:B------:R-:W-:Y:S01]  /*0160*/  MOV R18, RZ ;  /* 0x000000ff00127202 */ /* 0x000fe20000000f00 */
[----:B0-----:R-:W-:-:S09]  /*0170*/  UISETP.GE.AND UP0, UPT, UR4, UR11, UPT ;  /* 0x0000000b0400728c */ /* 0x001fd2000bf06270 */
[----:B------:R-:W-:Y:S05]  /*0180*/  BRA.U UP0, `(.L_x_0) ;  /* 0x0000000900507547 */ /* 0x000fea000b800000 */
[----:B------:R-:W-:Y:S02]  /*0190*/  UIADD3 UR7, UPT, UPT, UR4, -UR11, URZ ;  /* 0x8000000b04077290 */ /* 0x000fe4000fffe0ff */
[----:B------:R-:W-:Y:S02]  /*01a0*/  IADD3 R19, PT, PT, R14, UR4, RZ ;  /* 0x000000040e137c10 */ /* 0x000fe4000fffe0ff */
[----:B------:R-:W-:Y:S02]  /*01b0*/  CS2R R20, SRZ ;  /* 0x0000000000147805 */ /* 0x000fe4000001ff00 */
[----:B------:R-:W-:Y:S01]  /*01c0*/  MOV R18, RZ ;  /* 0x000000ff00127202 */ /* 0x000fe20000000f00 */
[----:B------:R-:W-:Y:S02]  /*01d0*/  UISETP.GT.U32.AND UP1, UPT, UR7, -0x8, UPT ;  /* 0xfffffff80700788c */ /* 0x000fe4000bf24070 */
[----:B--2---:R-:W-:-:S07]  /*01e0*/  ULOP3.LUT UP0, URZ, UR9, 0x7, URZ, 0xc0, !UPT ;  /* 0x0000000709ff7892 */ /* 0x004fce000f80c0ff */
[----:B------:R-:W-:Y:S05]  /*01f0*/  BRA.U UP1, `(.L_x_1) ;  /* 0x0000000101f07547 */ /* 0x000fea000b800000 */
[----:B------:R-:W-:Y:S01]  /*0200*/  ULOP3.LUT UR7, UR9, 0xfffffff8, URZ, 0xc0, !UPT ;  /* 0xfffffff809077892 */ /* 0x000fe2000f8ec0ff */
[----:B------:R-:W-:Y:S01]  /*0210*/  HFMA2 R18, -RZ, RZ, 0, 0 ;  /* 0x00000000ff127431 */ /* 0x000fe200000001ff */
[----:B------:R-:W-:Y:S02]  /*0220*/  MOV R10, R19 ;  /* 0x00000013000a7202 */ /* 0x000fe40000000f00 */
[----:B------:R-:W-:Y:S01]  /*0230*/  MOV R9, R14 ;  /* 0x0000000e00097202 */ /* 0x000fe20000000f00 */
[----:B------:R-:W-:Y:S01]  /*0240*/  UIADD3 UR10, UPT, UPT, -UR7, URZ, URZ ;  /* 0x000000ff070a7290 */ /* 0x000fe2000fffe1ff */
[----:B------:R-:W-:Y:S02]  /*0250*/  MOV R8, R0 ;  /* 0x0000000000087202 */ /* 0x000fe40000000f00 */
[----:B------:R-:W-:-:S09]  /*0260*/  MOV R20, UR7 ;  /* 0x0000000700147c02 */ /* 0x000fd20008000f00 */
.L_x_2:
[----:B------:R-:W0:Y:S01]  /*0270*/  LDC.64 R4, c[0x0][0x390] ;  /* 0x0000e400ff047b82 */ /* 0x000e220000000a00 */
[----:B------:R-:W-:Y:S02]  /*0280*/  MOV R2, UR5 ;  /* 0x0000000500027c02 */ /* 0x000fe40008000f00 */
[----:B------:R-:W-:-:S03]  /*0290*/  MOV R3, UR6 ;  /* 0x0000000600037c02 */ /* 0x000fc60008000f00 */
[----:B------:R-:W-:-:S05]  /*02a0*/  IMAD.WIDE R2, R10, 0x4, R2 ;  /* 0x000000040a027825 */ /* 0x000fca00078e0202 */
[----:B---3--:R-:W2:Y:S04]  /*02b0*/  LDG.E R25, desc[UR12][R2.64+-0x10] ;  /* 0xfffff00c02197981 */ /* 0x008ea8000c1e1900 */
[----:B------:R-:W3:Y:S04]  /*02c0*/  LDG.E R13, desc[UR12][R2.64+-0xc] ;  /* 0xfffff40c020d7981 */ /* 0x000ee8000c1e1900 */
[----:B------:R-:W4:Y:S01]  /*02d0*/  LDG.E R22, desc[UR12][R2.64+-0x8] ;  /* 0xfffff80c02167981 */ /* 0x000f22000c1e1900 */
[----:B0-----:R-:W-:-:S03]  /*02e0*/  IMAD.WIDE R4, R8, 0x4, R4 ;  /* 0x0000000408047825 */ /* 0x001fc600078e0204 */
[----:B------:R-:W5:Y:S04]  /*02f0*/  LDG.E R11, desc[UR12][R2.64+-0x4] ;  /* 0xfffffc0c020b7981 */ /* 0x000f68000c1e1900 */
[----:B------:R-:W2:Y:S04]  /*0300*/  LDG.E R24, desc[UR12][R4.64] ;  /* 0x0000000c04187981 */ /* 0x000ea8000c1e1900 */
[----:B------:R-:W3:Y:S04]  /*0310*/  LDG.E R27, desc[UR12][R4.64+0x4] ;  /* 0x0000040c041b7981 */ /* 0x000ee8000c1e1900 */
[----:B------:R-:W4:Y:S04]  /*0320*/  LDG.E R7, desc[UR12][R4.64+0x8] ;  /* 0x0000080c04077981 */ /* 0x000f28000c1e1900 */
[----:B------:R-:W5:Y:S04]  /*0330*/  LDG.E R6, desc[UR12][R4.64+0xc] ;  /* 0x00000c0c04067981 */ /* 0x000f68000c1e1900 */
[----:B------:R-:W5:Y:S04]  /*0340*/  LDG.E R12, desc[UR12][R4.64+0x10] ;  /* 0x0000100c040c7981 */ /* 0x000f68000c1e1900 */
[----:B------:R-:W5:Y:S04]  /*0350*/  LDG.E R26, desc[UR12][R4.64+0x1c] ;  /* 0x00001c0c041a7981 */ /* 0x000f68000c1e1900 */
[----:B------:R-:W5:Y:S04]  /*0360*/  LDG.E R23, desc[UR12][R2.64] ;  /* 0x0000000c02177981 */ /* 0x000f68000c1e1900 */
[----:B------:R-:W5:Y:S01]  /*0370*/  LDG.E R29, desc[UR12][R2.64+0xc] ;  /* 0x00000c0c021d7981 */ /* 0x000f62000c1e1900 */
[----:B--2---:R-:W-:-:S03]  /*0380*/  FFMA R24, R24, R25, R21 ;  /* 0x0000001918187223 */ /* 0x004fc60000000015 */
[----:B------:R-:W2:Y:S01]  /*0390*/  LDG.E R21, desc[UR12][R4.64+0x18] ;  /* 0x0000180c04157981 */ /* 0x000ea2000c1e1900 */
[----:B---3--:R-:W-:-:S03]  /*03a0*/  FFMA R28, R27, R13, R24 ;  /* 0x0000000d1b1c7223 */ /* 0x008fc60000000018 */
[----:B------:R5:W3:Y:S01]  /*03b0*/  LDG.E R24, desc[UR12][R4.64+0x14] ;  /* 0x0000140c04187981 */ /* 0x000ae2000c1e1900 */
[----:B----4-:R-:W-:-:S03]  /*03c0*/  FFMA R7, R7, R22, R28 ;  /* 0x0000001607077223 */ /* 0x010fc6000000001c */
[----:B------:R-:W3:Y:S04]  /*03d0*/  LDG.E R27, desc[UR12][R2.64+0x4] ;  /* 0x0000040c021b7981 */ /* 0x000ee8000c1e1900 */
[----:B------:R-:W2:Y:S01]  /*03e0*/  LDG.E R28, desc[UR12][R2.64+0x8] ;  /* 0x0000080c021c7981 */ /* 0x000ea2000c1e1900 */
[----:B-----5:R-:W-:Y:S02]  /*03f0*/  FFMA R5, R6, R11, R7 ;  /* 0x0000000b06057223 */ /* 0x020fe40000000007 */
[----:B------:R-:W0:Y:S02]  /*0400*/  LDC.64 R6, c[0x0][0x398] ;  /* 0x0000e600ff067b82 */ /* 0x000e240000000a00 */
[----:B0-----:R-:W-:-:S05]  /*0410*/  IMAD.WIDE R6, R9, 0x4, R6 ;  /* 0x0000000409067825 */ /* 0x001fca00078e0206 */
[----:B------:R-:W4:Y:S01]  /*0420*/  LDG.E R4, desc[UR12][R6.64] ;  /* 0x0000000c06047981 */ /* 0x000f22000c1e1900 */
[----:B------:R-:W-:-:S03]  /*0430*/  FFMA R12, R12, R23, R5 ;  /* 0x000000170c0c7223 */ /* 0x000fc60000000005 */
[----:B------:R-:W5:Y:S04]  /*0440*/  LDG.E R5, desc[UR12][R6.64+0x8] ;  /* 0x0000080c06057981 */ /* 0x000f68000c1e1900 */
[----:B------:R-:W2:Y:S04]  /*0450*/  LDG.E R2, desc[UR12][R6.64+0x14] ;  /* 0x0000140c06027981 */ /* 0x000ea8000c1e1900 */
[----:B------:R-:W2:Y:S01]  /*0460*/  LDG.E R3, desc[UR12][R6.64+0x18] ;  /* 0x0000180c06037981 */ /* 0x000ea2000c1e1900 */
[----:B----4-:R-:W-:-:S03]  /*0470*/  FFMA R18, R25, R4, R18 ;  /* 0x0000000419127223 */ /* 0x010fc60000000012 */
[----:B------:R-:W4:Y:S02]  /*0480*/  LDG.E R4, desc[UR12][R6.64+0x4] ;  /* 0x0000040c06047981 */ /* 0x000f24000c1e1900 */
[----:B----4-:R-:W-:Y:S02]  /*0490*/  FFMA R13, R13, R4, R18 ;  /* 0x000000040d0d7223 */ /* 0x010fe40000000012 */
[----:B------:R-:W4:Y:S02]  /*04a0*/  LDG.E R4, desc[UR12][R6.64+0xc] ;  /* 0x00000c0c06047981 */ /* 0x000f24000c1e1900 */
[----:B-----5:R-:W-:Y:S02]  /*04b0*/  FFMA R22, R22, R5, R13 ;  /* 0x0000000516167223 */ /* 0x020fe4000000000d */
[----:B------:R-:W5:Y:S04]  /*04c0*/  LDG.E R5, desc[UR12][R6.64+0x10] ;  /* 0x0000100c06057981 */ /* 0x000f68000c1e1900 */
[----:B------:R-:W5:Y:S01]  /*04d0*/  LDG.E R18, desc[UR12][R6.64+0x1c] ;  /* 0x00001c0c06127981 */ /* 0x000f62000c1e1900 */
[----:B------:R-:W-:Y:S01]  /*04e0*/  UIADD3 UR10, UPT, UPT, UR10, 0x8, URZ ;  /* 0x000000080a0a7890 */ /* 0x000fe2000fffe0ff */
[----:B---3--:R-:W-:-:S03]  /*04f0*/  FFMA R12, R24, R27, R12 ;  /* 0x0000001b180c7223 */ /* 0x008fc6000000000c */
[----:B------:R-:W-:Y:S01]  /*0500*/  UISETP.NE.AND UP1, UPT, UR10, URZ, UPT ;  /* 0x000000ff0a00728c */ /* 0x000fe2000bf25270 */
[----:B--2---:R-:W-:Y:S01]  /*0510*/  FFMA R21, R21, R28, R12 ;  /* 0x0000001c15157223 */ /* 0x004fe2000000000c */
[----:B------:R-:W-:Y:S02]  /*0520*/  IADD3 R8, PT, PT, R8, 0x8, RZ ;  /* 0x0000000808087810 */ /* 0x000fe40007ffe0ff */
[----:B------:R-:W-:Y:S01]  /*0530*/  IADD3 R9, PT, PT, R9, 0x8, RZ ;  /* 0x0000000809097810 */ /* 0x000fe20007ffe0ff */
[----:B------:R-:W-:Y:S01]  /*0540*/  FFMA R21, R26, R29, R21 ;  /* 0x0000001d1a157223 */ /* 0x000fe20000000015 */
[----:B------:R-:W-:Y:S01]  /*0550*/  IADD3 R10, PT, PT, R10, 0x8, RZ ;  /* 0x000000080a0a7810 */ /* 0x000fe20007ffe0ff */
[----:B----4-:R-:W-:-:S04]  /*0560*/  FFMA R4, R11, R4, R22 ;  /* 0x000000040b047223 */ /* 0x010fc80000000016 */
[----:B-----5:R-:W-:-:S04]  /*0570*/  FFMA R4, R23, R5, R4 ;  /* 0x0000000517047223 */ /* 0x020fc80000000004 */
[----:B------:R-:W-:-:S04]  /*0580*/  FFMA R27, R27, R2, R4 ;  /* 0x000000021b1b7223 */ /* 0x000fc80000000004 */
[----:B------:R-:W-:-:S04]  /*0590*/  FFMA R28, R28, R3, R27 ;  /* 0x000000031c1c7223 */ /* 0x000fc8000000001b */
[----:B------:R-:W-:Y:S01]  /*05a0*/  FFMA R18, R29, R18, R28 ;  /* 0x000000121d127223 */ /* 0x000fe2000000001c */
[----:B------:R-:W-:Y:S06]  /*05b0*/  BRA.U UP1, `(.L_x_2) ;  /* 0xfffffffd012c7547 */ /* 0x000fec000b83ffff */
.L_x_1:
[----:B------:R-:W-:Y:S05]  /*05c0*/  BRA.U !UP0, `(.L_x_0) ;  /* 0x0000000508407547 */ /* 0x000fea000b800000 */
[----:B------:R-:W-:-:S04]  /*05d0*/  IADD3 R2, PT, PT, RZ, -R17, RZ ;  /* 0x80000011ff027210 */ /* 0x000fc80007ffe0ff */
[----:B------:R-:W-:-:S04]  /*05e0*/  PRMT R2, R2, 0x7710, RZ ;  /* 0x0000771002027816 */ /* 0x000fc800000000ff */
[----:B-1----:R-:W-:-:S04]  /*05f0*/  IADD3 R2, PT, PT, R2, UR8, RZ ;  /* 0x0000000802027c10 */ /* 0x002fc8000fffe0ff */
[----:B------:R-:W-:-:S04]  /*0600*/  LOP3.LUT R2, R2, 0x7, RZ, 0xc0, !PT ;  /* 0x0000000702027812 */ /* 0x000fc800078ec0ff */
[C---:B------:R-:W-:Y:S02]  /*0610*/  IADD3 R3, PT, PT, R2.reuse, -0x1, RZ ;  /* 0xffffffff02037810 */ /* 0x040fe40007ffe0ff */
[----:B------:R-:W-:Y:S02]  /*0620*/  LOP3.LUT P1, RZ, R2, 0x3, RZ, 0xc0, !PT ;  /* 0x0000000302ff7812 */ /* 0x000fe4000782c0ff */
[----:B------:R-:W-:-:S13]  /*0630*/  ISETP.GE.U32.AND P0, PT, R3, 0x3, PT ;  /* 0x000000030300780c */ /* 0x000fda0003f06070 */
[----:B------:R-:W-:Y:S05]  /*0640*/  @!P0 BRA `(.L_x_3) ;  /* 0x0000000000788947 */ /* 0x000fea0003800000 */
[----:B------:R-:W0:Y:S01]  /*0650*/  LDC.64 R2, c[0x0][0x3a0] ;  /* 0x0000e800ff027b82 */ /* 0x000e220000000a00 */
[-C--:B------:R-:W-:Y:S02]  /*0660*/  IADD3 R8, PT, PT, R0, R20.reuse, RZ ;  /* 0x0000001400087210 */ /* 0x080fe40007ffe0ff */
[----:B------:R-:W-:-:S03]  /*0670*/  IADD3 R9, PT, PT, R19, R20, RZ ;  /* 0x0000001413097210 */ /* 0x000fc60007ffe0ff */
[----:B------:R-:W-:Y:S02]  /*0680*/  IMAD R11, R15, UR11, R8 ;  /* 0x0000000b0f0b7c24 */ /* 0x000fe4000f8e0208 */
[----:B------:R-:W1:Y:S08]  /*0690*/  LDC.64 R4, c[0x0][0x390] ;  /* 0x0000e400ff047b82 */ /* 0x000e700000000a00 */
[----:B------:R-:W2:Y:S01]  /*06a0*/  LDC.64 R6, c[0x0][0x398] ;  /* 0x0000e600ff067b82 */ /* 0x000ea20000000a00 */
[----:B0-----:R-:W-:-:S05]  /*06b0*/  IMAD.WIDE R2, R9, 0x4, R2 ;  /* 0x0000000409027825 */ /* 0x001fca00078e0202 */
[----:B---3--:R-:W3:Y:S01]  /*06c0*/  LDG.E R23, desc[UR12][R2.64] ;  /* 0x0000000c02177981 */ /* 0x008ee2000c1e1900 */
[----:B-1----:R-:W-:-:S03]  /*06d0*/  IMAD.WIDE R4, R8, 0x4, R4 ;  /* 0x0000000408047825 */ /* 0x002fc600078e0204 */
[----:B------:R-:W4:Y:S04]  /*06e0*/  LDG.E R12, desc[UR12][R2.64+0x4] ;  /* 0x0000040c020c7981 */ /* 0x000f28000c1e1900 */
[----:B------:R-:W3:Y:S01]  /*06f0*/  LDG.E R22, desc[UR12][R4.64] ;  /* 0x0000000c04167981 */ /* 0x000ee2000c1e1900 */
[----:B--2---:R-:W-:-:S03]  /*0700*/  IMAD.WIDE R6, R11, 0x4, R6 ;  /* 0x000000040b067825 */ /* 0x004fc600078e0206 */
[----:B------:R-:W4:Y:S04]  /*0710*/  LDG.E R26, desc[UR12][R4.64+0x4] ;  /* 0x0000040c041a7981 */ /* 0x000f28000c1e1900 */
[----:B------:R-:W2:Y:S04]  /*0720*/  LDG.E R24, desc[UR12][R6.64] ;  /* 0x0000000c06187981 */ /* 0x000ea8000c1e1900 */
[----:B------:R-:W5:Y:S04]  /*0730*/  LDG.E R13, desc[UR12][R6.64+0x4] ;  /* 0x0000040c060d7981 */ /* 0x000f68000c1e1900 */
[----:B------:R-:W5:Y:S04]  /*0740*/  LDG.E R8, desc[UR12][R2.64+0x8] ;  /* 0x0000080c02087981 */ /* 0x000f68000c1e1900 */
[----:B------:R-:W5:Y:S04]  /*0750*/  LDG.E R11, desc[UR12][R4.64+0x8] ;  /* 0x0000080c040b7981 */ /* 0x000f68000c1e1900 */
[----:B------:R-:W5:Y:S04]  /*0760*/  LDG.E R9, desc[UR12][R6.64+0x8] ;  /* 0x0000080c06097981 */ /* 0x000f68000c1e1900 */
[----:B------:R-:W5:Y:S04]  /*0770*/  LDG.E R10, desc[UR12][R2.64+0xc] ;  /* 0x00000c0c020a7981 */ /* 0x000f68000c1e1900 */
[----:B------:R-:W5:Y:S04]  /*0780*/  LDG.E R28, desc[UR12][R4.64+0xc] ;  /* 0x00000c0c041c7981 */ /* 0x000f68000c1e1900 */
[----:B------:R-:W5:Y:S01]  /*0790*/  LDG.E R25, desc[UR12][R6.64+0xc] ;  /* 0x00000c0c06197981 */ /* 0x000f62000c1e1900 */
[----:B------:R-:W-:Y:S01]  /*07a0*/  IADD3 R20, PT, PT, R20, 0x4, RZ ;  /* 0x0000000414147810 */ /* 0x000fe20007ffe0ff */
[----:B---3--:R-:W-:-:S04]  /*07b0*/  FFMA R21, R22, R23, R21 ;  /* 0x0000001716157223 */ /* 0x008fc80000000015 */
[----:B----4-:R-:W-:Y:S01]  /*07c0*/  FFMA R26, R26, R12, R21 ;  /* 0x0000000c1a1a7223 */ /* 0x010fe20000000015 */
[----:B--2---:R-:W-:-:S04]  /*07d0*/  FFMA R23, R23, R24, R18 ;  /* 0x0000001817177223 */ /* 0x004fc80000000012 */
[----:B-----5:R-:W-:Y:S01]  /*07e0*/  FFMA R13, R12, R13, R23 ;  /* 0x0000000d0c0d7223 */ /* 0x020fe20000000017 */
[----:B------:R-:W-:-:S03]  /*07f0*/  FFMA R11, R11, R8, R26 ;  /* 0x000000080b0b7223 */ /* 0x000fc6000000001a */
[----:B------:R-:W-:Y:S01]  /*0800*/  FFMA R9, R8, R9, R13 ;  /* 0x0000000908097223 */ /* 0x000fe2000000000d */
[----:B------:R-:W-:-:S03]  /*0810*/  FFMA R21, R28, R10, R11 ;  /* 0x0000000a1c157223 */ /* 0x000fc6000000000b */
[----:B------:R-:W-:-:S07]  /*0820*/  FFMA R18, R10, R25, R9 ;  /* 0x000000190a127223 */ /* 0x000fce0000000009 */
.L_x_3:
[----:B------:R-:W-:Y:S05]  /*0830*/  @!P1 BRA `(.L_x_0) ;  /* 0x0000000000a49947 */ /* 0x000fea0003800000 */
[----:B------:R-:W-:Y:S01]  /*0840*/  IADD3 R2, PT, PT, RZ, -R16, RZ ;  /* 0x80000010ff027210 */ /* 0x000fe20007ffe0ff */
[----:B------:R-:W0:Y:S03]  /*0850*/  LDC.64 R12, c[0x0][0x398] ;  /* 0x0000e600ff0c7b82 */ /* 0x000e260000000a00 */
[----:B------:R-:W-:-:S04]  /*0860*/  PRMT R2, R2, 0x7710, RZ ;  /* 0x0000771002027816 */ /* 0x000fc800000000ff */
[----:B------:R-:W-:Y:S01]  /*0870*/  IADD3 R2, PT, PT, R2, UR8, RZ ;  /* 0x0000000802027c10 */ /* 0x000fe2000fffe0ff */
[----:B------:R-:W1:Y:S03]  /*0880*/  LDC.64 R8, c[0x0][0x390] ;  /* 0x0000e400ff087b82 */ /* 0x000e660000000a00 */
[C---:B------:R-:W-:Y:S02]  /*0890*/  LOP3.LUT R3, R2.reuse, 0x3, RZ, 0xc0, !PT ;  /* 0x0000000302037812 */ /* 0x040fe400078ec0ff */
[----:B------:R-:W-:Y:S02]  /*08a0*/  LOP3.LUT R2, R2, 0x1, RZ, 0xc0, !PT ;  /* 0x0000000102027812 */ /* 0x000fe400078ec0ff */
[----:B------:R-:W-:Y:S01]  /*08b0*/  ISETP.NE.AND P0, PT, R3, 0x1, PT ;  /* 0x000000010300780c */ /* 0x000fe20003f05270 */
[----:B------:R-:W2:Y:S01]  /*08c0*/  LDC.64 R4, c[0x0][0x390] ;  /* 0x0000e400ff047b82 */ /* 0x000ea20000000a00 */
[----:B------:R-:W-:-:S07]  /*08d0*/  ISETP.NE.U32.AND P1, PT, R2, 0x1, PT ;  /* 0x000000010200780c */ /* 0x000fce0003f25070 */
[----:B------:R-:W4:Y:S04]  /*08e0*/  LDC.64 R6, c[0x0][0x398] ;  /* 0x0000e600ff067b82 */ /* 0x000f280000000a00 */
[-C--:B------:R-:W-:Y:S02]  /*08f0*/  @P0 IADD3 R22, PT, PT, R0, R20.reuse, RZ ;  /* 0x0000001400160210 */ /* 0x080fe40007ffe0ff */
[----:B------:R-:W-:Y:S02]  /*0900*/  @P0 IADD3 R23, PT, PT, R19, R20, RZ ;  /* 0x0000001413170210 */ /* 0x000fe40007ffe0ff */
[----:B------:R-:W5:Y:S01]  /*0910*/  @P0 LDC.64 R10, c[0x0][0x3a0] ;  /* 0x0000e800ff0a0b82 */ /* 0x000f620000000a00 */
[----:B------:R-:W-:Y:S01]  /*0920*/  @P0 IADD3 R20, PT, PT, R20, 0x2, RZ ;  /* 0x0000000214140810 */ /* 0x000fe20007ffe0ff */
[----:B------:R-:W-:-:S02]  /*0930*/  @P0 IMAD R25, R15, UR11, R22 ;  /* 0x0000000b0f190c24 */ /* 0x000fc4000f8e0216 */
[----:B-1----:R-:W-:Y:S01]  /*0940*/  @P0 IMAD.WIDE R8, R22, 0x4, R8 ;  /* 0x0000000416080825 */ /* 0x002fe200078e0208 */
[-C--:B------:R-:W-:Y:S02]  /*0950*/  @!P1 IADD3 R24, PT, PT, R0, R20.reuse, RZ ;  /* 0x0000001400189210 */ /* 0x080fe40007ffe0ff */
[----:B------:R-:W-:Y:S01]  /*0960*/  @!P1 IADD3 R27, PT, PT, R19, R20, RZ ;  /* 0x00000014131b9210 */ /* 0x000fe20007ffe0ff */
[----:B------:R-:W1:Y:S01]  /*0970*/  @!P1 LDC.64 R2, c[0x0][0x3a0] ;  /* 0x0000e800ff029b82 */ /* 0x000e620000000a00 */
[----:B0-----:R-:W-:Y:S01]  /*0980*/  @P0 IMAD.WIDE R12, R25, 0x4, R12 ;  /* 0x00000004190c0825 */ /* 0x001fe200078e020c */
[----:B---3--:R-:W3:Y:S03]  /*0990*/  @P0 LDG.E R20, desc[UR12][R8.64] ;  /* 0x0000000c08140981 */ /* 0x008ee6000c1e1900 */
[----:B------:R-:W-:Y:S01]  /*09a0*/  @!P1 IMAD R29, R15, UR11, R24 ;  /* 0x0000000b0f1d9c24 */ /* 0x000fe2000f8e0218 */
[----:B------:R-:W3:Y:S01]  /*09b0*/  @P0 LDG.E R25, desc[UR12][R8.64+0x4] ;  /* 0x0000040c08190981 */ /* 0x000ee2000c1e1900 */
[----:B--2---:R-:W-:-:S03]  /*09c0*/  @!P1 IMAD.WIDE R4, R24, 0x4, R4 ;  /* 0x0000000418049825 */ /* 0x004fc600078e0204 */
[----:B------:R-:W2:Y:S01]  /*09d0*/  @P0 LDG.E R24, desc[UR12][R12.64+0x4] ;  /* 0x0000040c0c180981 */ /* 0x000ea2000c1e1900 */
[----:B-----5:R-:W-:-:S03]  /*09e0*/  @P0 IMAD.WIDE R10, R23, 0x4, R10 ;  /* 0x00000004170a0825 */ /* 0x020fc600078e020a */
[----:B------:R-:W5:Y:S04]  /*09f0*/  @!P1 LDG.E R4, desc[UR12][R4.64] ;  /* 0x0000000c04049981 */ /* 0x000f68000c1e1900 */
[----:B------:R-:W3:Y:S01]  /*0a00*/  @P0 LDG.E R19, desc[UR12][R10.64] ;  /* 0x0000000c0a130981 */ /* 0x000ee2000c1e1900 */
[----:B----4-:R-:W-:-:S03]  /*0a10*/  @!P1 IMAD.WIDE R6, R29, 0x4, R6 ;  /* 0x000000041d069825 */ /* 0x010fc600078e0206 */
[----:B------:R-:W4:Y:S01]  /*0a20*/  @P0 LDG.E R23, desc[UR12][R12.64] ;  /* 0x0000000c0c170981 */ /* 0x000f22000c1e1900 */
[----:B-1----:R-:W-:-:S03]  /*0a30*/  @!P1 IMAD.WIDE R2, R27, 0x4, R2 ;  /* 0x000000041b029825 */ /* 0x002fc600078e0202 */
[----:B------:R-:W2:Y:S04]  /*0a40*/  @P0 LDG.E R22, desc[UR12][R10.64+0x4] ;  /* 0x0000040c0a160981 */ /* 0x000ea8000c1e1900 */
[----:B------:R-:W5:Y:S04]  /*0a50*/  @!P1 LDG.E R3, desc[UR12][R2.64] ;  /* 0x0000000c02039981 */ /* 0x000f68000c1e1900 */
[----:B------:R-:W5:Y:S01]  /*0a60*/  @!P1 LDG.E R6, desc[UR12][R6.64] ;  /* 0x0000000c06069981 */ /* 0x000f62000c1e1900 */
[----:B---3--:R-:W-:Y:S01]  /*0a70*/  @P0 FFMA R20, R20, R19, R21 ;  /* 0x0000001314140223 */ /* 0x008fe20000000015 */
[----:B----4-:R-:W-:-:S03]  /*0a80*/  @P0 FFMA R23, R19, R23, R18 ;  /* 0x0000001713170223 */ /* 0x010fc60000000012 */
[----:B--2---:R-:W-:Y:S01]  /*0a90*/  @P0 FFMA R21, R25, R22, R20 ;  /* 0x0000001619150223 */ /* 0x004fe20000000014 */
[----:B------:R-:W-:-:S03]  /*0aa0*/  @P0 FFMA R18, R22, R24, R23 ;  /* 0x0000001816120223 */ /* 0x000fc60000000017 */
[----:B-----5:R-:W-:Y:S01]  /*0ab0*/  @!P1 FFMA R21, R4, R3, R21 ;  /* 0x0000000304159223 */ /* 0x020fe20000000015 */
[----:B------:R-:W-:-:S07]  /*0ac0*/  @!P1 FFMA R18, R3, R6, R18 ;  /* 0x0000000603129223 */ /* 0x000fce0000000012 */
.L_x_0:
[----:B------:R-:W0:Y:S01]  /*0ad0*/  LDC.64 R2, c[0x0][0x3b0] ;  /* 0x0000ec00ff027b82 */ /* 0x000e220000000a00 */
[----:B------:R-:W-:Y:S01]  /*0ae0*/  IADD3 R7, PT, PT, R14, UR4, RZ ;  /* 0x000000040e077c10 */ /* 0x000fe2000fffe0ff */
[----:B------:R-:W-:Y:S01]  /*0af0*/  UIADD3 UR4, UPT, UPT, UR4, 0x1, URZ ;  /* 0x0000000104047890 */ /* 0x000fe2000fffe0ff */
[----:B------:R-:W-:Y:S01]  /*0b00*/  IADD3 R17, PT, PT, R17, 0x1, RZ ;  /* 0x0000000111117810 */ /* 0x000fe20007ffe0ff */
[----:B--2---:R-:W-:Y:S01]  /*0b10*/  UIADD3 UR9, UPT, UPT, UR9, -0x1, URZ ;  /* 0xffffffff09097890 */ /* 0x004fe2000fffe0ff */
[----:B------:R-:W-:Y:S01]  /*0b20*/  IADD3 R16, PT, PT, R16, 0x1, RZ ;  /* 0x0000000110107810 */ /* 0x000fe20007ffe0ff */
[----:B------:R-:W-:Y:S02]  /*0b30*/  UISETP.NE.AND UP0, UPT, UR4, UR11, UPT ;  /* 0x0000000b0400728c */ /* 0x000fe4000bf05270 */
[----:B------:R-:W2:Y:S01]  /*0b40*/  LDC.64 R4, c[0x0][0x3a8] ;  /* 0x0000ea00ff047b82 */ /* 0x000ea20000000a00 */
[----:B0-----:R-:W-:-:S05]  /*0b50*/  IMAD.WIDE R2, R7, 0x4, R2 ;  /* 0x0000000407027825 */ /* 0x001fca00078e0202 */
[----:B---3--:R0:W-:Y:S01]  /*0b60*/  STG.E desc[UR12][R2.64], R21 ;  /* 0x0000001502007986 */ /* 0x0081e2000c10190c */
[----:B--2---:R-:W-:-:S05]  /*0b70*/  IMAD.WIDE R4, R7, 0x4, R4 ;  /* 0x0000000407047825 */ /* 0x004fca00078e0204 */
[----:B------:R0:W-:Y:S01]  /*0b80*/  STG.E desc[UR12][R4.64], R18 ;  /* 0x0000001204007986 */ /* 0x0001e2000c10190c */
[----:B------:R-:W-:Y:S05]  /*0b90*/  BRA.U UP0, `(.L_x_4) ;  /* 0xfffffff500687547 */ /* 0x000fea000b83ffff */
[----:B-1----:R-:W-:Y:S05]  /*0ba0*/  EXIT ;  /* 0x000000000000794d */ /* 0x002fea0003800000 */
.L_x_5:
[----:B------:R-:W-:-:S00]  /*0bb0*/  BRA `(.L_x_5) ;  /* 0xfffffffc00fc7947 */ /* 0x000fc0000383ffff */
[----:B------:R-:W-:-:S00]  /*0bc0*/  NOP ;  /* 0x0000000000007918 */ /* 0x000fc00000000000 */
        /* <DEDUP_REMOVED lines=11> */
.L_x_13:


//--------------------- .text._Z12lower_kernelIfEviiiPKT_S2_PS0_ --------------------------
	.section	.text._Z12lower_kernelIfEviiiPKT_S2_PS0_,"ax",@progbits
	.align	128
        .global         _Z12lower_kernelIfEviiiPKT_S2_PS0_
        .type           _Z12lower_kernelIfEviiiPKT_S2_PS0_,@function
        .size           _Z12lower_kernelIfEviiiPKT_S2_PS0_,(.L_x_14 - _Z12lower_kernelIfEviiiPKT_S2_PS0_)
        .other          _Z12lower_kernelIfEviiiPKT_S2_PS0_,@"STO_CUDA_ENTRY STV_DEFAULT"
_Z12lower_kernelIfEviiiPKT_S2_PS0_:
.text._Z12lower_kernelIfEviiiPKT_S2_PS0_:
[----:B------:R-:W-:Y:S08]  /*0000*/  LDC R1, c[0x0][0x37c] ;  /* 0x0000df00ff017b82 */ /* 0x000ff00000000800 */
[----:B------:R-:W0:Y:S01]  /*0010*/  LDC R8, c[0x0][0x384] ;  /* 0x0000e100ff087b82 */ /* 0x000e220000000800 */
[----:B------:R-:W1:Y:S07]  /*0020*/  S2R R4, SR_TID.X ;  /* 0x0000000000047919 */ /* 0x000e6e0000002100 */
[----:B------:R-:W1:Y:S08]  /*0030*/  S2UR UR4, SR_CTAID.X ;  /* 0x00000000000479c3 */ /* 0x000e700000002500 */
[----:B------:R-:W1:Y:S01]  /*0040*/  LDC R7, c[0x0][0x360] ;  /* 0x0000d800ff077b82 */ /* 0x000e620000000800 */
[----:B0-----:R-:W-:-:S04]  /*0050*/  IABS R5, R8 ;  /* 0x0000000800057213 */ /* 0x001fc80000000000 */
[----:B------:R-:W0:Y:S01]  /*0060*/  I2F.RP R0, R5 ;  /* 0x0000000500007306 */ /* 0x000e220000209400 */
[----:B-1----:R-:W-:-:S07]  /*0070*/  IMAD R7, R7, UR4, R4 ;  /* 0x0000000407077c24 */ /* 0x002fce000f8e0204 */
[----:B0-----:R-:W0:Y:S02]  /*0080*/  MUFU.RCP R0, R0 ;  /* 0x0000000000007308 */ /* 0x001e240000001000 */
[----:B0-----:R-:W-:Y:S02]  /*0090*/  IADD3 R2, PT, PT, R0, 0xffffffe, RZ ;  /* 0x0ffffffe00027810 */ /* 0x001fe40007ffe0ff */
[----:B------:R-:W-:-:S04]  /*00a0*/  IABS R0, R7 ;  /* 0x0000000700007213 */ /* 0x000fc80000000000 */
[----:B------:R0:W1:Y:S02]  /*00b0*/  F2I.FTZ.U32.TRUNC.NTZ R3, R2 ;  /* 0x0000000200037305 */ /* 0x000064000021f000 */
[----:B0-----:R-:W-:Y:S01]  /*00c0*/  HFMA2 R2, -RZ, RZ, 0, 0 ;  /* 0x00000000ff027431 */ /* 0x001fe200000001ff */
[----:B-1----:R-:W-:-:S05]  /*00d0*/  IADD3 R6, PT, PT, RZ, -R3, RZ ;  /* 0x80000003ff067210 */ /* 0x002fca0007ffe0ff */
[----:B------:R-:W-:Y:S02]  /*00e0*/  IMAD R9, R6, R5, RZ ;  /* 0x0000000506097224 */ /* 0x000fe400078e02ff */
[----:B------:R-:W0:Y:S02]  /*00f0*/  LDC R6, c[0x0][0x388] ;  /* 0x0000e200ff067b82 */ /* 0x000e240000000800 */
[----:B------:R-:W-:-:S06]  /*0100*/  IMAD.HI.U32 R3, R3, R9, R2 ;  /* 0x0000000903037227 */ /* 0x000fcc00078e0002 */
[----:B------:R-:W-:-:S05]  /*0110*/  IMAD.HI.U32 R3, R3, R0, RZ ;  /* 0x0000000003037227 */ /* 0x000fca00078e00ff */
[----:B------:R-:W-:-:S05]  /*0120*/  IADD3 R3, PT, PT, -R3, RZ, RZ ;  /* 0x000000ff03037210 */ /* 0x000fca0007ffe1ff */
[----:B------:R-:W-:-:S05]  /*0130*/  IMAD R0, R5, R3, R0 ;  /* 0x0000000305007224 */ /* 0x000fca00078e0200 */
[----:B------:R-:W-:Y:S02]  /*0140*/  ISETP.GT.U32.AND P0, PT, R5, R0, PT ;  /* 0x000000000500720c */ /* 0x000fe40003f04070 */
[----:B0-----:R-:W-:-:S11]  /*0150*/  ISETP.GE.AND P1, PT, R6, 0x1, PT ;  /* 0x000000010600780c */ /* 0x001fd60003f26270 */
[----:B------:R-:W-:Y:S02]  /*0160*/  @!P0 IADD3 R0, PT, PT, R0, -R5, RZ ;  /* 0x8000000500008210 */ /* 0x000fe40007ffe0ff */
[----:B------:R-:W-:Y:S02]  /*0170*/  ISETP.GE.AND P0, PT, R7, RZ, PT ;  /* 0x000000ff0700720c */ /* 0x000fe40003f06270 */
[----:B------:R-:W-:-:S13]  /*0180*/  ISETP.GT.U32.AND P2, PT, R5, R0, PT ;  /* 0x000000000500720c */ /* 0x000fda0003f44070 */
[----:B------:R-:W-:Y:S02]  /*0190*/  @!P2 IADD3 R0, PT, PT, R0, -R5, RZ ;  /* 0x800000050000a210 */ /* 0x000fe40007ffe0ff */
[----:B------:R-:W-:Y:S01]  /*01a0*/  ISETP.NE.AND P2, PT, R8, RZ, PT ;  /* 0x000000ff0800720c */ /* 0x000fe20003f45270 */
[----:B------:R-:W-:-:S12]  /*01b0*/  @!P1 EXIT ;  /* 0x000000000000994d */ /* 0x000fd80003800000 */
[----:B------:R-:W-:Y:S01]  /*01c0*/  @!P0 IADD3 R0, PT, PT, -R0, RZ, RZ ;  /* 0x000000ff00008210 */ /* 0x000fe20007ffe1ff */
[C---:B------:R-:W-:Y:S01]  /*01d0*/  IMAD R6, R7.reuse, R6, RZ ;  /* 0x0000000607067224 */ /* 0x040fe200078e02ff */
[----:B------:R-:W-:Y:S01]  /*01e0*/  @!P2 LOP3.LUT R0, RZ, R8, RZ, 0x33, !PT ;  /* 0x00000008ff00a212 */ /* 0x000fe200078e33ff */
[----:B------:R-:W0:Y:S01]  /*01f0*/  LDCU.64 UR8, c[0x0][0x358] ;  /* 0x00006b00ff0877ac */ /* 0x000e220008000a00 */
[----:B------:R-:W-:Y:S02]  /*0200*/  PRMT R10, RZ, 0x7610, R10 ;  /* 0x00007610ff0a7816 */ /* 0x000fe4000000000a */
[----:B------:R-:W-:Y:S01]  /*0210*/  PRMT R11, RZ, 0x7610, R11 ;  /* 0x00007610ff0b7816 */ /* 0x000fe2000000000b */
[----:B------:R-:W-:Y:S01]  /*0220*/  UMOV UR4, URZ ;  /* 0x000000ff00047c82 */ /* 0x000fe20008000000 */
[----:B------:R-:W-:-:S07]  /*0230*/  IADD3 R7, PT, PT, R7, -R0, RZ ;  /* 0x8000000007077210 */ /* 0x000fce0007ffe0ff */
.L_x_11:
[----:B-1----:R-:W1:Y:S01]  /*0240*/  LDC R8, c[0x0][0x388] ;  /* 0x0000e200ff087b82 */ /* 0x002e620000000800 */
[----:B------:R-:W-:Y:S01]  /*0250*/  UISETP.GE.U32.AND UP1, UPT, UR4, 0xf, UPT ;  /* 0x0000000f0400788c */ /* 0x000fe2000bf26070 */
[----:B------:R-:W-:Y:S01]  /*0260*/  HFMA2 R14, -RZ, RZ, 0, 0 ;  /* 0x00000000ff0e7431 */ /* 0x000fe200000001ff */
[----:B------:R-:W-:Y:S01]  /*0270*/  UIADD3 UR5, UPT, UPT, UR4, 0x1, URZ ;  /* 0x0000000104057890 */ /* 0x000fe2000fffe0ff */
[----:B------:R-:W-:Y:S02]  /*0280*/  IADD3 R10, PT, PT, R10, 0x1, RZ ;  /* 0x000000010a0a7810 */ /* 0x000fe40007ffe0ff */
[----:B------:R-:W-:Y:S01]  /*0290*/  IADD3 R11, PT, PT, R11, 0x1, RZ ;  /* 0x000000010b0b7810 */ /* 0x000fe20007ffe0ff */
[----:B-1----:R-:W-:-:S03]  /*02a0*/  IMAD R9, R0, R8, UR4 ;  /* 0x0000000400097e24 */ /* 0x002fc6000f8e0208 */
[----:B------:R-:W-:Y:S01]  /*02b0*/  UMOV UR4, UR5 ;  /* 0x0000000500047c82 */ /* 0x000fe20008000000 */
[----:B------:R-:W-:Y:S01]  /*02c0*/  ISETP.NE.AND P0, PT, R8, UR5, PT ;  /* 0x0000000508007c0c */ /* 0x000fe2000bf05270 */
[----:B------:R-:W-:Y:S01]  /*02d0*/  ULOP3.LUT UP0, URZ, UR4, 0xf, URZ, 0xc0, !UPT ;  /* 0x0000000f04ff7892 */ /* 0x000fe2000f80c0ff */
[----:B------:R-:W-:Y:S01]  /*02e0*/  UMOV UR5, URZ ;  /* 0x000000ff00057c82 */ /* 0x000fe20008000000 */
[----:B------:R-:W-:Y:S10]  /*02f0*/  BRA.U !UP1, `(.L_x_6) ;  /* 0x0000000109f87547 */ /* 0x000ff4000b800000 */
[----:B------:R-:W-:Y:S01]  /*0300*/  ULOP3.LUT UR5, UR4, 0xfffffff0, URZ, 0xc0, !UPT ;  /* 0xfffffff004057892 */ /* 0x000fe2000f8ec0ff */
[----:B------:R-:W-:Y:S02]  /*0310*/  MOV R14, RZ ;  /* 0x000000ff000e7202 */ /* 0x000fe40000000f00 */
[----:B------:R-:W-:Y:S01]  /*0320*/  MOV R12, R6 ;  /* 0x00000006000c7202 */ /* 0x000fe20000000f00 */
[----:B------:R-:W-:Y:S01]  /*0330*/  UIADD3 UR6, UPT, UPT, -UR5, URZ, URZ ;  /* 0x000000ff05067290 */ /* 0x000fe2000fffe1ff */
[----:B------:R-:W-:-:S11]  /*0340*/  MOV R13, R9 ;  /* 0x00000009000d7202 */ /* 0x000fd60000000f00 */
.L_x_7:
[----:B------:R-:W1:Y:S08]  /*0350*/  LDC.64 R4, c[0x0][0x390] ;  /* 0x0000e400ff047b82 */ /* 0x000e700000000a00 */
[----:B------:R-:W2:Y:S01]  /*0360*/  LDC.64 R2, c[0x0][0x398] ;  /* 0x0000e600ff027b82 */ /* 0x000ea20000000a00 */
[----:B-1----:R-:W-:-:S05]  /*0370*/  IMAD.WIDE R4, R13, 0x4, R4 ;  /* 0x000000040d047825 */ /* 0x002fca00078e0204 */
[----:B0-----:R-:W3:Y:S01]  /*0380*/  LDG.E R17, desc[UR8][R4.64] ;  /* 0x0000000804117981 */ /* 0x001ee2000c1e1900 */
[----:B--2---:R-:W-:-:S03]  /*0390*/  IMAD.WIDE R2, R12, 0x4, R2 ;  /* 0x000000040c027825 */ /* 0x004fc600078e0202 */
[----:B------:R-:W2:Y:S04]  /*03a0*/  LDG.E R26, desc[UR8][R4.64+-0x4] ;  /* 0xfffffc08041a7981 */ /* 0x000ea8000c1e1900 */
[----:B------:R-:W3:Y:S04]  /*03b0*/  LDG.E R18, desc[UR8][R2.64] ;  /* 0x0000000802127981 */ /* 0x000ee8000c1e1900 */
[----:B------:R-:W2:Y:S04]  /*03c0*/  LDG.E R19, desc[UR8][R2.64+0x4] ;  /* 0x0000040802137981 */ /* 0x000ea8000c1e1900 */
[----:B------:R-:W4:Y:S04]  /*03d0*/  LDG.E R16, desc[UR8][R4.64+-0x8] ;  /* 0xfffff80804107981 */ /* 0x000f28000c1e1900 */
[----:B------:R-:W4:Y:S04]  /*03e0*/  LDG.E R15, desc[UR8][R2.64+0x8] ;  /* 0x00000808020f7981 */ /* 0x000f28000c1e1900 */
[----:B------:R-:W5:Y:S04]  /*03f0*/  LDG.E R20, desc[UR8][R4.64+-0xc] ;  /* 0xfffff40804147981 */ /* 0x000f68000c1e1900 */
[----:B------:R-:W5:Y:S04]  /*0400*/  LDG.E R21, desc[UR8][R2.64+0xc] ;  /* 0x00000c0802157981 */ /* 0x000f68000c1e1900 */
[----:B------:R-:W5:Y:S04]  /*0410*/  LDG.E R22, desc[UR8][R4.64+-0x10] ;  /* 0xfffff00804167981 */ /* 0x000f68000c1e1900 */
[----:B------:R-:W5:Y:S04]  /*0420*/  LDG.E R23, desc[UR8][R2.64+0x10] ;  /* 0x0000100802177981 */ /* 0x000f68000c1e1900 */
[----:B------:R-:W5:Y:S04]  /*0430*/  LDG.E R24, desc[UR8][R4.64+-0x14] ;  /* 0xffffec0804187981 */ /* 0x000f68000c1e1900 */
[----:B------:R-:W5:Y:S01]  /*0440*/  LDG.E R25, desc[UR8][R2.64+0x14] ;  /* 0x0000140802197981 */ /* 0x000f62000c1e1900 */
[----:B---3--:R-:W-:-:S03]  /*0450*/  FFMA R17, R17, R18, R14 ;  /* 0x0000001211117223 */ /* 0x008fc6000000000e */
[----:B------:R-:W3:Y:S01]  /*0460*/  LDG.E R18, desc[UR8][R4.64+-0x18] ;  /* 0xffffe80804127981 */ /* 0x000ee2000c1e1900 */
[----:B--2---:R-:W-:-:S03]  /*0470*/  FFMA R17, R26, R19, R17 ;  /* 0x000000131a117223 */ /* 0x004fc60000000011 */
[----:B------:R-:W3:Y:S04]  /*0480*/  LDG.E R19, desc[UR8][R2.64+0x18] ;  /* 0x0000180802137981 */ /* 0x000ee8000c1e1900 */
[----:B------:R-:W2:Y:S01]  /*0490*/  LDG.E R14, desc[UR8][R4.64+-0x1c] ;  /* 0xffffe408040e7981 */ /* 0x000ea2000c1e1900 */
[----:B----4-:R-:W-:-:S03]  /*04a0*/  FFMA R27, R16, R15, R17 ;  /* 0x0000000f101b7223 */ /* 0x010fc60000000011 */
[----:B------:R-:W2:Y:S04]  /*04b0*/  LDG.E R15, desc[UR8][R2.64+0x1c] ;  /* 0x00001c08020f7981 */ /* 0x000ea8000c1e1900 */
[----:B------:R-:W4:Y:S04]  /*04c0*/  LDG.E R16, desc[UR8][R4.64+-0x20] ;  /* 0xffffe00804107981 */ /* 0x000f28000c1e1900 */
[----:B------:R-:W4:Y:S01]  /*04d0*/  LDG.E R17, desc[UR8][R2.64+0x20] ;  /* 0x0000200802117981 */ /* 0x000f22000c1e1900 */
[----:B-----5:R-:W-:-:S03]  /*04e0*/  FFMA R21, R20, R21, R27 ;  /* 0x0000001514157223 */ /* 0x020fc6000000001b */
[----:B------:R-:W5:Y:S01]  /*04f0*/  LDG.E R20, desc[UR8][R4.64+-0x24] ;  /* 0xffffdc0804147981 */ /* 0x000f62000c1e1900 */
[----:B------:R-:W-:-:S03]  /*0500*/  FFMA R23, R22, R23, R21 ;  /* 0x0000001716177223 */ /* 0x000fc60000000015 */
[----:B------:R-:W5:Y:S04]  /*0510*/  LDG.E R21, desc[UR8][R2.64+0x24] ;  /* 0x0000240802157981 */ /* 0x000f68000c1e1900 */
[----:B------:R-:W5:Y:S01]  /*0520*/  LDG.E R22, desc[UR8][R4.64+-0x28] ;  /* 0xffffd80804167981 */ /* 0x000f62000c1e1900 */
[----:B------:R-:W-:-:S03]  /*0530*/  FFMA R25, R24, R25, R23 ;  /* 0x0000001918197223 */ /* 0x000fc60000000017 */
[----:B------:R-:W5:Y:S04]  /*0540*/  LDG.E R23, desc[UR8][R2.64+0x28] ;  /* 0x0000280802177981 */ /* 0x000f68000c1e1900 */
[----:B------:R-:W5:Y:S04]  /*0550*/  LDG.E R24, desc[UR8][R4.64+-0x34] ;  /* 0xffffcc0804187981 */ /* 0x000f68000c1e1900 */
[----:B------:R-:W5:Y:S04]  /*0560*/  LDG.E R26, desc[UR8][R4.64+-0x3c] ;  /* 0xffffc408041a7981 */ /* 0x000f68000c1e1900 */
[----:B------:R-:W5:Y:S01]  /*0570*/  LDG.E R27, desc[UR8][R2.64+0x3c] ;  /* 0x00003c08021b7981 */ /* 0x000f62000c1e1900 */
[----:B---3--:R-:W-:-:S03]  /*0580*/  FFMA R25, R18, R19, R25 ;  /* 0x0000001312197223 */ /* 0x008fc60000000019 */
[----:B------:R-:W3:Y:S04]  /*0590*/  LDG.E R18, desc[UR8][R4.64+-0x2c] ;  /* 0xffffd40804127981 */ /* 0x000ee8000c1e1900 */
[----:B------:R-:W3:Y:S01]  /*05a0*/  LDG.E R19, desc[UR8][R2.64+0x2c] ;  /* 0x00002c0802137981 */ /* 0x000ee2000c1e1900 */
[----:B--2---:R-:W-:-:S03]  /*05b0*/  FFMA R25, R14, R15, R25 ;  /* 0x0000000f0e197223 */ /* 0x004fc60000000019 */
[----:B------:R-:W2:Y:S04]  /*05c0*/  LDG.E R14, desc[UR8][R4.64+-0x30] ;  /* 0xffffd008040e7981 */ /* 0x000ea8000c1e1900 */
[----:B------:R-:W2:Y:S01]  /*05d0*/  LDG.E R15, desc[UR8][R2.64+0x30] ;  /* 0x00003008020f7981 */ /* 0x000ea2000c1e1900 */
[----:B----4-:R-:W-:-:S03]  /*05e0*/  FFMA R29, R16, R17, R25 ;  /* 0x00000011101d7223 */ /* 0x010fc60000000019 */
[----:B------:R-:W4:Y:S04]  /*05f0*/  LDG.E R25, desc[UR8][R2.64+0x34] ;  /* 0x0000340802197981 */ /* 0x000f28000c1e1900 */
[----:B------:R-:W4:Y:S04]  /*0600*/  LDG.E R16, desc[UR8][R4.64+-0x38] ;  /* 0xffffc80804107981 */ /* 0x000f28000c1e1900 */
[----:B------:R-:W4:Y:S01]  /*0610*/  LDG.E R17, desc[UR8][R2.64+0x38] ;  /* 0x0000380802117981 */ /* 0x000f22000c1e1900 */
[----:B-----5:R-:W-:-:S04]  /*0620*/  FFMA R21, R20, R21, R29 ;  /* 0x0000001514157223 */ /* 0x020fc8000000001d */
[----:B------:R-:W-:Y:S01]  /*0630*/  FFMA R21, R22, R23, R21 ;  /* 0x0000001716157223 */ /* 0x000fe20000000015 */
[----:B------:R-:W-:-:S04]  /*0640*/  UIADD3 UR6, UPT, UPT, UR6, 0x10, URZ ;  /* 0x0000001006067890 */ /* 0x000fc8000fffe0ff */
[----:B------:R-:W-:Y:S01]  /*0650*/  UISETP.NE.AND UP1, UPT, UR6, URZ, UPT ;  /* 0x000000ff0600728c */ /* 0x000fe2000bf25270 */
[----:B------:R-:W-:Y:S02]  /*0660*/  IADD3 R13, PT, PT, R13, -0x10, RZ ;  /* 0xfffffff00d0d7810 */ /* 0x000fe40007ffe0ff */
[----:B------:R-:W-:Y:S01]  /*0670*/  IADD3 R12, PT, PT, R12, 0x10, RZ ;  /* 0x000000100c0c7810 */ /* 0x000fe20007ffe0ff */
[----:B---3--:R-:W-:-:S04]  /*0680*/  FFMA R19, R18, R19, R21 ;  /* 0x0000001312137223 */ /* 0x008fc80000000015 */
[----:B--2---:R-:W-:-:S04]  /*0690*/  FFMA R15, R14, R15, R19 ;  /* 0x0000000f0e0f7223 */ /* 0x004fc80000000013 */
[----:B----4-:R-:W-:-:S04]  /*06a0*/  FFMA R15, R24, R25, R15 ;  /* 0x00000019180f7223 */ /* 0x010fc8000000000f */
[----:B------:R-:W-:-:S04]  /*06b0*/  FFMA R15, R16, R17, R15 ;  /* 0x00000011100f7223 */ /* 0x000fc8000000000f */
[----:B------:R-:W-:Y:S01]  /*06c0*/  FFMA R14, R26, R27, R15 ;  /* 0x0000001b1a0e7223 */ /* 0x000fe2000000000f */
[----:B------:R-:W-:Y:S06]  /*06d0*/  BRA.U UP1, `(.L_x_7) ;  /* 0xfffffffd011c7547 */ /* 0x000fec000b83ffff */
.L_x_6:
[----:B------:R-:W-:Y:S05]  /*06e0*/  BRA.U !UP0, `(.L_x_8) ;  /* 0x0000000508487547 */ /* 0x000fea000b800000 */
[----:B------:R-:W-:-:S04]  /*06f0*/  LOP3.LUT R3, R11, 0xf, RZ, 0xc0, !PT ;  /* 0x0000000f0b037812 */ /* 0x000fc800078ec0ff */
[C---:B------:R-:W-:Y:S02]  /*0700*/  IADD3 R2, PT, PT, R3.reuse, -0x1, RZ ;  /* 0xffffffff03027810 */ /* 0x040fe40007ffe0ff */
[----:B------:R-:W-:Y:S02]  /*0710*/  LOP3.LUT P2, RZ, R3, 0x7, RZ, 0xc0, !PT ;  /* 0x0000000703ff7812 */ /* 0x000fe4000784c0ff */
[----:B------:R-:W-:-:S13]  /*0720*/  ISETP.GE.U32.AND P1, PT, R2, 0x7, PT ;  /* 0x000000070200780c */ /* 0x000fda0003f26070 */
[----:B------:R-:W-:Y:S05]  /*0730*/  @!P1 BRA `(.L_x_9) ;  /* 0x00000000007c9947 */ /* 0x000fea0003800000 */
[----:B------:R-:W1:Y:S01]  /*0740*/  LDC.64 R2, c[0x0][0x390] ;  /* 0x0000e400ff027b82 */ /* 0x000e620000000a00 */
[----:B------:R-:W-:Y:S02]  /*0750*/  IADD3 R13, PT, PT, R9, -UR5, RZ ;  /* 0x80000005090d7c10 */ /* 0x000fe4000fffe0ff */
[----:B------:R-:W-:-:S05]  /*0760*/  IADD3 R15, PT, PT, R6, UR5, RZ ;  /* 0x00000005060f7c10 */ /* 0x000fca000fffe0ff */
        /* <DEDUP_REMOVED lines=18> */
[----:B------:R-:W5:Y:S01]  /*0890*/  LDG.E R24, desc[UR8][R4.64+0x1c] ;  /* 0x00001c0804187981 */ /* 0x000f62000c1e1900 */
[----:B------:R-:W-:Y:S01]  /*08a0*/  UIADD3 UR5, UPT, UPT, UR5, 0x8, URZ ;  /* 0x0000000805057890 */ /* 0x000fe2000fffe0ff */
[----:B---3--:R-:W-:-:S04]  /*08b0*/  FFMA R25, R25, R26, R14 ;  /* 0x0000001a19197223 */ /* 0x008fc8000000000e */
[----:B--2---:R-:W-:-:S04]  /*08c0*/  FFMA R28, R28, R27, R25 ;  /* 0x0000001b1c1c7223 */ /* 0x004fc80000000019 */
[----:B----4-:R-:W-:-:S04]  /*08d0*/  FFMA R22, R19, R22, R28 ;  /* 0x0000001613167223 */ /* 0x010fc8000000001c */
[----:B-----5:R-:W-:-:S04]  /*08e0*/  FFMA R20, R17, R20, R22 ;  /* 0x0000001411147223 */ /* 0x020fc80000000016 */
[----:B------:R-:W-:-:S04]  /*08f0*/  FFMA R18, R15, R18, R20 ;  /* 0x000000120f127223 */ /* 0x000fc80000000014 */
[----:B------:R-:W-:-:S04]  /*0900*/  FFMA R13, R13, R16, R18 ;  /* 0x000000100d0d7223 */ /* 0x000fc80000000012 */
[----:B------:R-:W-:-:S04]  /*0910*/  FFMA R12, R12, R23, R13 ;  /* 0x000000170c0c7223 */ /* 0x000fc8000000000d */
[----:B------:R-:W-:-:S07]  /*0920*/  FFMA R14, R21, R24, R12 ;  /* 0x00000018150e7223 */ /* 0x000fce000000000c */
.L_x_9:
[----:B------:R-:W-:Y:S05]  /*0930*/  @!P2 BRA `(.L_x_8) ;  /* 0x0000000000b4a947 */ /* 0x000fea0003800000 */
[----:B------:R-:W-:-:S04]  /*0940*/  LOP3.LUT R2, R10, 0xffff, RZ, 0xc0, !PT ;  /* 0x0000ffff0a027812 */ /* 0x000fc800078ec0ff */
[C---:B------:R-:W-:Y:S02]  /*0950*/  LOP3.LUT R3, R2.reuse, 0x7, RZ, 0xc0, !PT ;  /* 0x0000000702037812 */ /* 0x040fe400078ec0ff */
[----:B------:R-:W-:Y:S02]  /*0960*/  LOP3.LUT R2, R2, 0x3, RZ, 0xc0, !PT ;  /* 0x0000000302027812 */ /* 0x000fe400078ec0ff */
[----:B------:R-:W-:Y:S02]  /*0970*/  IADD3 R3, PT, PT, R3, -0x1, RZ ;  /* 0xffffffff03037810 */ /* 0x000fe40007ffe0ff */
[----:B------:R-:W-:Y:S02]  /*0980*/  ISETP.NE.AND P2, PT, R2, RZ, PT ;  /* 0x000000ff0200720c */ /* 0x000fe40003f45270 */
        /* <DEDUP_REMOVED lines=15> */
[----:B------:R-:W5:Y:S01]  /*0a80*/  LDG.E R21, desc[UR8][R12.64+0xc] ;  /* 0x00000c080c157981 */ /* 0x000f62000c1e1900 */
[----:B------:R-:W-:Y:S01]  /*0a90*/  UIADD3 UR5, UPT, UPT, UR5, 0x4, URZ ;  /* 0x0000000405057890 */ /* 0x000fe2000fffe0ff */
[----:B---3--:R-:W-:-:S04]  /*0aa0*/  FFMA R3, R3, R15, R14 ;  /* 0x0000000f03037223 */ /* 0x008fc8000000000e */
[----:B--2---:R-:W-:-:S04]  /*0ab0*/  FFMA R3, R16, R17, R3 ;  /* 0x0000001110037223 */ /* 0x004fc80000000003 */
[----:B----4-:R-:W-:-:S04]  /*0ac0*/  FFMA R3, R18, R19, R3 ;  /* 0x0000001312037223 */ /* 0x010fc80000000003 */
[----:B-----5:R-:W-:-:S07]  /*0ad0*/  FFMA R14, R20, R21, R3 ;  /* 0x00000015140e7223 */ /* 0x020fce0000000003 */
.L_x_10:
[----:B------:R-:W-:Y:S05]  /*0ae0*/  @!P2 BRA `(.L_x_8) ;  /* 0x000000000048a947 */ /* 0x000fea0003800000 */
[----:B------:R-:W1:Y:S01]  /*0af0*/  LDC.64 R4, c[0x0][0x390] ;  /* 0x0000e400ff047b82 */ /* 0x000e620000000a00 */
[----:B------:R-:W-:Y:S02]  /*0b00*/  IADD3 R3, PT, PT, R9, -UR5, RZ ;  /* 0x8000000509037c10 */ /* 0x000fe4000fffe0ff */
[----:B------:R-:W-:-:S05]  /*0b10*/  IADD3 R15, PT, PT, R6, UR5, RZ ;  /* 0x00000005060f7c10 */ /* 0x000fca000fffe0ff */
[----:B------:R-:W2:Y:S01]  /*0b20*/  LDC.64 R12, c[0x0][0x398] ;  /* 0x0000e600ff0c7b82 */ /* 0x000ea20000000a00 */
[----:B-1----:R-:W-:-:S05]  /*0b30*/  IMAD.WIDE R4, R3, 0x4, R4 ;  /* 0x0000000403047825 */ /* 0x002fca00078e0204 */
[----:B0-----:R-:W3:Y:S01]  /*0b40*/  LDG.E R3, desc[UR8][R4.64] ;  /* 0x0000000804037981 */ /* 0x001ee2000c1e1900 */
[----:B--2---:R-:W-:-:S05]  /*0b50*/  IMAD.WIDE R12, R15, 0x4, R12 ;  /* 0x000000040f0c7825 */ /* 0x004fca00078e020c */
[----:B------:R-:W3:Y:S01]  /*0b60*/  LDG.E R15, desc[UR8][R12.64] ;  /* 0x000000080c0f7981 */ /* 0x000ee2000c1e1900 */
[----:B------:R-:W-:Y:S01]  /*0b70*/  ISETP.NE.AND P1, PT, R2, 0x1, PT ;  /* 0x000000010200780c */ /* 0x000fe20003f25270 */
[----:B---3--:R-:W-:-:S12]  /*0b80*/  FFMA R14, R3, R15, R14 ;  /* 0x0000000f030e7223 */ /* 0x008fd8000000000e */
[----:B------:R-:W-:Y:S05]  /*0b90*/  @!P1 BRA `(.L_x_8) ;  /* 0x00000000001c9947 */ /* 0x000fea0003800000 */
[----:B------:R-:W-:Y:S01]  /*0ba0*/  ISETP.NE.AND P1, PT, R2, 0x2, PT ;  /* 0x000000020200780c */ /* 0x000fe20003f25270 */
[----:B------:R-:W2:Y:S04]  /*0bb0*/  LDG.E R3, desc[UR8][R4.64+-0x4] ;  /* 0xfffffc0804037981 */ /* 0x000ea8000c1e1900 */
[----:B------:R-:W2:Y:S08]  /*0bc0*/  LDG.E R2, desc[UR8][R12.64+0x4] ;  /* 0x000004080c027981 */ /* 0x000eb0000c1e1900 */
[----:B------:R-:W3:Y:S04]  /*0bd0*/  @P1 LDG.E R15, desc[UR8][R4.64+-0x8] ;  /* 0xfffff808040f1981 */ /* 0x000ee8000c1e1900 */
[----:B------:R-:W3:Y:S01]  /*0be0*/  @P1 LDG.E R16, desc[UR8][R12.64+0x8] ;  /* 0x000008080c101981 */ /* 0x000ee2000c1e1900 */
[----:B--2---:R-:W-:-:S04]  /*0bf0*/  FFMA R14, R3, R2, R14 ;  /* 0x00000002030e7223 */ /* 0x004fc8000000000e */
[----:B---3--:R-:W-:-:S07]  /*0c00*/  @P1 FFMA R14, R15, R16, R14 ;  /* 0x000000100f0e1223 */ /* 0x008fce000000000e */
.L_x_8:
[----:B------:R-:W1:Y:S01]  /*0c10*/  LDC.64 R2, c[0x0][0x3a0] ;  /* 0x0000e800ff027b82 */ /* 0x000e620000000a00 */
[----:B------:R-:W-:-:S04]  /*0c20*/  IMAD R9, R7, R8, R9 ;  /* 0x0000000807097224 */ /* 0x000fc800078e0209 */
[----:B-1----:R-:W-:-:S05]  /*0c30*/  IMAD.WIDE R2, R9, 0x4, R2 ;  /* 0x0000000409027825 */ /* 0x002fca00078e0202 */
[----:B0-----:R1:W-:Y:S01]  /*0c40*/  STG.E desc[UR8][R2.64], R14 ;  /* 0x0000000e02007986 */ /* 0x0013e2000c101908 */
[----:B------:R-:W-:Y:S05]  /*0c50*/  @P0 BRA `(.L_x_11) ;  /* 0xfffffff400780947 */ /* 0x000fea000383ffff */
[----:B------:R-:W-:Y:S05]  /*0c60*/  EXIT ;  /* 0x000000000000794d */ /* 0x000fea0003800000 */
.L_x_12:
        /* <DEDUP_REMOVED lines=9> */
.L_x_14:


//--------------------- .nv.shared.reserved.0     --------------------------
	.section	.nv.shared.reserved.0,"aw",@nobits
	.weak		__nv_reservedSMEM_offset_0_alias
	.size		__nv_reservedSMEM_offset_0_alias, 0, 64
	.other		__nv_reservedSMEM_offset_0_alias,@"STO_CUDA_RESERVED_SHARED STV_DEFAULT"
__nv_reservedSMEM_offset_0_alias:
	.zero		0
	.zero		64


//--------------------- .nv.constant0._Z15backward_kernelIfEviiiPKT_S2_S2_PS0_S3_ --------------------------
	.section	.nv.constant0._Z15backward_kernelIfEviiiPKT_S2_S2_PS0_S3_,"a",@progbits
	.sectionflags	@""
	.align	4
.nv.constant0._Z15backward_kernelIfEviiiPKT_S2_S2_PS0_S3_:
	.zero		952


//--------------------- .nv.constant0._Z12lower_kernelIfEviiiPKT_S2_PS0_ --------------------------
	.section	.nv.constant0._Z12lower_kernelIfEviiiPKT_S2_PS0_,"a",@progbits
	.sectionflags	@""
	.align	4
.nv.constant0._Z12lower_kernelIfEviiiPKT_S2_PS0_:
	.zero		936


//--------------------- SYMBOLS --------------------------

	.type		.nv.reservedSmem.offset0,@object
	.size		.nv.reservedSmem.offset0,0x4
